def attn_fwd(
    Q,
    K,
    V,
    Out,
    Lse,
    sm_scale,
    stride_qz,
    stride_qh,
    stride_qm,
    stride_qk,
    stride_kz,
    stride_kh,
    stride_kn,
    stride_kk,
    stride_vz,
    stride_vh,
    stride_vn,
    stride_vk,
    stride_oz,
    stride_oh,
    stride_om,
    stride_ok,
    seqlen_q,
    seqlen_k,
    BLOCK_M: tl.constexpr,
    BLOCK_N: tl.constexpr,
    HEAD_DIM: tl.constexpr,
    CAUSAL: tl.constexpr,
):
    start_m = tl.program_id(0)
    off_hz = tl.program_id(1)
    q_off = off_hz * stride_qh
    k_off = off_hz * stride_kh
    v_off = off_hz * stride_vh
    offs_m = start_m * BLOCK_M + tl.arange(0, BLOCK_M)
    offs_d = tl.arange(0, HEAD_DIM)
    offs_n = tl.arange(0, BLOCK_N)
    q_ptrs = Q + q_off + offs_m[:, None] * stride_qm + offs_d[None, :] * stride_qk
    k_ptrs = K + k_off + offs_d[:, None] * stride_kk + offs_n[None, :] * stride_kn
    v_ptrs = V + v_off + offs_n[:, None] * stride_vn + offs_d[None, :] * stride_vk
    m_i = tl.full([BLOCK_M], float("-inf"), dtype=tl.float32)
    l_i = tl.zeros([BLOCK_M], dtype=tl.float32) + 1.0
    acc = tl.zeros([BLOCK_M, HEAD_DIM], dtype=tl.float32)
    q = tl.load(q_ptrs)
    acc, l_i, m_i = _attn_fwd_inner(
        acc,
        l_i,
        m_i,
        q,
        k_ptrs,
        v_ptrs,
        sm_scale,
        stride_kn,
        stride_vn,
        start_m,
        seqlen_k,
        BLOCK_M,
        BLOCK_N,
        HEAD_DIM,
        CAUSAL,
    )
    acc = acc / l_i[:, None]
    lse = m_i + tl.math.log2(l_i) / 1.4426950408889634
    o_ptrs = (
        Out
        + off_hz * stride_oh
        + offs_m[:, None] * stride_om
        + offs_d[None, :] * stride_ok
    )
    tl.store(o_ptrs, acc.to(Out.dtype.element_ty))
    tl.store(Lse + off_hz * seqlen_q + offs_m, lse)

# config = {"BLOCK_M": 32, "BLOCK_N": 16, "HEAD_DIM": 128, "arch": "sm_90", "causal": true, "dtype": "bf16", "num_stages": 3, "num_warps": 8}
# arch = sm_90


// ===== COMPILED SASS (sm_90a) =====

	.target	sm_90a

	.elftype	@"ET_EXEC"


//--------------------- .note.nv.tkinfo           --------------------------
	.section	.note.nv.tkinfo,"",@"SHT_NOTE"
	.sectionflags	@"SHF_NOTE_NV_TKINFO"
	.tkinfo
        /*0018*/ 	.word	0x00000002
        /*0030*/ 	.string	""
        /*0030*/ 	.string	"ptxas"
        /*0030*/ 	.string	"Cuda compilation tools, release 13.0, V13.0.88"
        /*0030*/ 	.string	"Build cuda_13.0.r13.0/compiler.36424714_0"
        /*0030*/ 	.string	"-v  -suppress-debug-info  -lineinfo  -arch sm_90a "



//--------------------- .note.nv.cuinfo           --------------------------
	.section	.note.nv.cuinfo,"",@"SHT_NOTE"
	.sectionflags	@"SHF_NOTE_NV_CUINFO"
        /*0018*/ 	.short	0x0002
        /*001a*/ 	.short	0x005a
        /*001c*/ 	.short	0x0082
	.zero		2


//--------------------- .nv.info                  --------------------------
	.section	.nv.info,"",@"SHT_CUDA_INFO"
	.align	4


	//----- nvinfo : EIATTR_REGCOUNT
	.align		4
        /*0000*/ 	.byte	0x04, 0x2f
        /*0002*/ 	.short	(.L_2 - .L_1)
	.align		4
.L_1:
        /*0004*/ 	.word	index@(attn_fwd)
        /*0008*/ 	.word	0x00000080


	//----- nvinfo : EIATTR_FRAME_SIZE
	.align		4
.L_2:
        /*000c*/ 	.byte	0x04, 0x11
        /*000e*/ 	.short	(.L_4 - .L_3)
	.align		4
.L_3:
        /*0010*/ 	.word	index@(attn_fwd)
        /*0014*/ 	.word	0x00000000


	//----- nvinfo : EIATTR_MIN_STACK_SIZE
	.align		4
.L_4:
        /*0018*/ 	.byte	0x04, 0x12
        /*001a*/ 	.short	(.L_6 - .L_5)
	.align		4
.L_5:
        /*001c*/ 	.word	index@(attn_fwd)
        /*0020*/ 	.word	0x00000000
.L_6:


//--------------------- .nv.compat                --------------------------
	.section	.nv.compat,"",@"SHT_CUDA_COMPAT_INFO"
	.align	4
        /*0000*/ 	.byte	0x02, 0x09, 0x01, 0x00, 0x02, 0x02, 0x01, 0x00, 0x02, 0x05, 0x05, 0x00, 0x03, 0x07, 0x01, 0x01
        /*0010*/ 	.byte	0x02, 0x03, 0x00, 0x00, 0x02, 0x06, 0x01, 0x00, 0x04, 0x0b, 0x08, 0x00, 0x00, 0x00, 0x00, 0x00
        /*0020*/ 	.byte	0x00, 0x00, 0x00, 0x00


//--------------------- .nv.info.attn_fwd         --------------------------
	.section	.nv.info.attn_fwd,"",@"SHT_CUDA_INFO"
	.sectionflags	@""
	.align	4


	//----- nvinfo : EIATTR_CUDA_API_VERSION
	.align		4
        /*0000*/ 	.byte	0x04, 0x37
        /*0002*/ 	.short	(.L_8 - .L_7)
.L_7:
        /*0004*/ 	.word	0x00000082


	//----- nvinfo : EIATTR_KPARAM_INFO
	.align		4
.L_8:
        /*0008*/ 	.byte	0x04, 0x17
        /*000a*/ 	.short	(.L_10 - .L_9)
.L_9:
        /*000c*/ 	.word	0x00000000
        /*0010*/ 	.short	0x0019
        /*0012*/ 	.short	0x0080
        /*0014*/ 	.byte	0x00, 0xf4, 0x21, 0x00


	//----- nvinfo : EIATTR_KPARAM_INFO
	.align		4
.L_10:
        /*0018*/ 	.byte	0x04, 0x17
        /*001a*/ 	.short	(.L_12 - .L_11)
.L_11:
        /*001c*/ 	.word	0x00000000
        /*0020*/ 	.short	0x0018
        /*0022*/ 	.short	0x0078
        /*0024*/ 	.byte	0x00, 0xf4, 0x21, 0x00


	//----- nvinfo : EIATTR_KPARAM_INFO
	.align		4
.L_12:
        /*0028*/ 	.byte	0x04, 0x17
        /*002a*/ 	.short	(.L_14 - .L_13)
.L_13:
        /*002c*/ 	.word	0x00000000
        /*0030*/ 	.short	0x0017
        /*0032*/ 	.short	0x0070
        /*0034*/ 	.byte	0x00, 0xf0, 0x11, 0x00


	//----- nvinfo : EIATTR_KPARAM_INFO
	.align		4
.L_14:
        /*0038*/ 	.byte	0x04, 0x17
        /*003a*/ 	.short	(.L_16 - .L_15)
.L_15:
        /*003c*/ 	.word	0x00000000
        /*0040*/ 	.short	0x0016
        /*0042*/ 	.short	0x006c
        /*0044*/ 	.byte	0x00, 0xf0, 0x11, 0x00


	//----- nvinfo : EIATTR_KPARAM_INFO
	.align		4
.L_16:
        /*0048*/ 	.byte	0x04, 0x17
        /*004a*/ 	.short	(.L_18 - .L_17)
.L_17:
        /*004c*/ 	.word	0x00000000
        /*0050*/ 	.short	0x0015
        /*0052*/ 	.short	0x0068
        /*0054*/ 	.byte	0x00, 0xf0, 0x11, 0x00


	//----- nvinfo : EIATTR_KPARAM_INFO
	.align		4
.L_18:
        /*0058*/ 	.byte	0x04, 0x17
        /*005a*/ 	.short	(.L_20 - .L_19)
.L_19:
        /*005c*/ 	.word	0x00000000
        /*0060*/ 	.short	0x0014
        /*0062*/ 	.short	0x0064
        /*0064*/ 	.byte	0x00, 0xf0, 0x11, 0x00


	//----- nvinfo : EIATTR_KPARAM_INFO
	.align		4
.L_20:
        /*0068*/ 	.byte	0x04, 0x17
        /*006a*/ 	.short	(.L_22 - .L_21)
.L_21:
        /*006c*/ 	.word	0x00000000
        /*0070*/ 	.short	0x0013
        /*0072*/ 	.short	0x0060
        /*0074*/ 	.byte	0x00, 0xf0, 0x11, 0x00


	//----- nvinfo : EIATTR_KPARAM_INFO
	.align		4
.L_22:
        /*0078*/ 	.byte	0x04, 0x17
        /*007a*/ 	.short	(.L_24 - .L_23)
.L_23:
        /*007c*/ 	.word	0x00000000
        /*0080*/ 	.short	0x0012
        /*0082*/ 	.short	0x005c
        /*0084*/ 	.byte	0x00, 0xf0, 0x11, 0x00


	//----- nvinfo : EIATTR_KPARAM_INFO
	.align		4
.L_24:
        /*0088*/ 	.byte	0x04, 0x17
        /*008a*/ 	.short	(.L_26 - .L_25)
.L_25:
        /*008c*/ 	.word	0x00000000
        /*0090*/ 	.short	0x0011
        /*0092*/ 	.short	0x0058
        /*0094*/ 	.byte	0x00, 0xf0, 0x11, 0x00


	//----- nvinfo : EIATTR_KPARAM_INFO
	.align		4
.L_26:
        /*0098*/ 	.byte	0x04, 0x17
        /*009a*/ 	.short	(.L_28 - .L_27)
.L_27:
        /*009c*/ 	.word	0x00000000
        /*00a0*/ 	.short	0x0010
        /*00a2*/ 	.short	0x0054
        /*00a4*/ 	.byte	0x00, 0xf0, 0x11, 0x00


	//----- nvinfo : EIATTR_KPARAM_INFO
	.align		4
.L_28:
        /*00a8*/ 	.byte	0x04, 0x17
        /*00aa*/ 	.short	(.L_30 - .L_29)
.L_29:
        /*00ac*/ 	.word	0x00000000
        /*00b0*/ 	.short	0x000f
        /*00b2*/ 	.short	0x0050
        /*00b4*/ 	.byte	0x00, 0xf0, 0x11, 0x00


	//----- nvinfo : EIATTR_KPARAM_INFO
	.align		4
.L_30:
        /*00b8*/ 	.byte	0x04, 0x17
        /*00ba*/ 	.short	(.L_32 - .L_31)
.L_31:
        /*00bc*/ 	.word	0x00000000
        /*00c0*/ 	.short	0x000e
        /*00c2*/ 	.short	0x004c
        /*00c4*/ 	.byte	0x00, 0xf0, 0x11, 0x00


	//----- nvinfo : EIATTR_KPARAM_INFO
	.align		4
.L_32:
        /*00c8*/ 	.byte	0x04, 0x17
        /*00ca*/ 	.short	(.L_34 - .L_33)
.L_33:
        /*00cc*/ 	.word	0x00000000
        /*00d0*/ 	.short	0x000d
        /*00d2*/ 	.short	0x0048
        /*00d4*/ 	.byte	0x00, 0xf0, 0x11, 0x00


	//----- nvinfo : EIATTR_KPARAM_INFO
	.align		4
.L_34:
        /*00d8*/ 	.byte	0x04, 0x17
        /*00da*/ 	.short	(.L_36 - .L_35)
.L_35:
        /*00dc*/ 	.word	0x00000000
        /*00e0*/ 	.short	0x000c
        /*00e2*/ 	.short	0x0044
        /*00e4*/ 	.byte	0x00, 0xf0, 0x11, 0x00


	//----- nvinfo : EIATTR_KPARAM_INFO
	.align		4
.L_36:
        /*00e8*/ 	.byte	0x04, 0x17
        /*00ea*/ 	.short	(.L_38 - .L_37)
.L_37:
        /*00ec*/ 	.word	0x00000000
        /*00f0*/ 	.short	0x000b
        /*00f2*/ 	.short	0x0040
        /*00f4*/ 	.byte	0x00, 0xf0, 0x11, 0x00


	//----- nvinfo : EIATTR_KPARAM_INFO
	.align		4
.L_38:
        /*00f8*/ 	.byte	0x04, 0x17
        /*00fa*/ 	.short	(.L_40 - .L_39)
.L_39:
        /*00fc*/ 	.word	0x00000000
        /*0100*/ 	.short	0x000a
        /*0102*/ 	.short	0x003c
        /*0104*/ 	.byte	0x00, 0xf0, 0x11, 0x00


	//----- nvinfo : EIATTR_KPARAM_INFO
	.align		4
.L_40:
        /*0108*/ 	.byte	0x04, 0x17
        /*010a*/ 	.short	(.L_42 - .L_41)
.L_41:
        /*010c*/ 	.word	0x00000000
        /*0110*/ 	.short	0x0009
        /*0112*/ 	.short	0x0038
        /*0114*/ 	.byte	0x00, 0xf0, 0x11, 0x00


	//----- nvinfo : EIATTR_KPARAM_INFO
	.align		4
.L_42:
        /*0118*/ 	.byte	0x04, 0x17
        /*011a*/ 	.short	(.L_44 - .L_43)
.L_43:
        /*011c*/ 	.word	0x00000000
        /*0120*/ 	.short	0x0008
        /*0122*/ 	.short	0x0034
        /*0124*/ 	.byte	0x00, 0xf0, 0x11, 0x00


	//----- nvinfo : EIATTR_KPARAM_INFO
	.align		4
.L_44:
        /*0128*/ 	.byte	0x04, 0x17
        /*012a*/ 	.short	(.L_46 - .L_45)
.L_45:
        /*012c*/ 	.word	0x00000000
        /*0130*/ 	.short	0x0007
        /*0132*/ 	.short	0x0030
        /*0134*/ 	.byte	0x00, 0xf0, 0x11, 0x00


	//----- nvinfo : EIATTR_KPARAM_INFO
	.align		4
.L_46:
        /*0138*/ 	.byte	0x04, 0x17
        /*013a*/ 	.short	(.L_48 - .L_47)
.L_47:
        /*013c*/ 	.word	0x00000000
        /*0140*/ 	.short	0x0006
        /*0142*/ 	.short	0x002c
        /*0144*/ 	.byte	0x00, 0xf0, 0x11, 0x00


	//----- nvinfo : EIATTR_KPARAM_INFO
	.align		4
.L_48:
        /*0148*/ 	.byte	0x04, 0x17
        /*014a*/ 	.short	(.L_50 - .L_49)
.L_49:
        /*014c*/ 	.word	0x00000000
        /*0150*/ 	.short	0x0005
        /*0152*/ 	.short	0x0028
        /*0154*/ 	.byte	0x00, 0xf0, 0x11, 0x00


	//----- nvinfo : EIATTR_KPARAM_INFO
	.align		4
.L_50:
        /*0158*/ 	.byte	0x04, 0x17
        /*015a*/ 	.short	(.L_52 - .L_51)
.L_51:
        /*015c*/ 	.word	0x00000000
        /*0160*/ 	.short	0x0004
        /*0162*/ 	.short	0x0020
        /*0164*/ 	.byte	0x00, 0xf4, 0x21, 0x00


	//----- nvinfo : EIATTR_KPARAM_INFO
	.align		4
.L_52:
        /*0168*/ 	.byte	0x04, 0x17
        /*016a*/ 	.short	(.L_54 - .L_53)
.L_53:
        /*016c*/ 	.word	0x00000000
        /*0170*/ 	.short	0x0003
        /*0172*/ 	.short	0x0018
        /*0174*/ 	.byte	0x00, 0xf4, 0x21, 0x00


	//----- nvinfo : EIATTR_KPARAM_INFO
	.align		4
.L_54:
        /*0178*/ 	.byte	0x04, 0x17
        /*017a*/ 	.short	(.L_56 - .L_55)
.L_55:
        /*017c*/ 	.word	0x00000000
        /*0180*/ 	.short	0x0002
        /*0182*/ 	.short	0x0010
        /*0184*/ 	.byte	0x00, 0xf4, 0x21, 0x00


	//----- nvinfo : EIATTR_KPARAM_INFO
	.align		4
.L_56:
        /*0188*/ 	.byte	0x04, 0x17
        /*018a*/ 	.short	(.L_58 - .L_57)
.L_57:
        /*018c*/ 	.word	0x00000000
        /*0190*/ 	.short	0x0001
        /*0192*/ 	.short	0x0008
        /*0194*/ 	.byte	0x00, 0xf4, 0x21, 0x00


	//----- nvinfo : EIATTR_KPARAM_INFO
	.align		4
.L_58:
        /*0198*/ 	.byte	0x04, 0x17
        /*019a*/ 	.short	(.L_60 - .L_59)
.L_59:
        /*019c*/ 	.word	0x00000000
        /*01a0*/ 	.short	0x0000
        /*01a2*/ 	.short	0x0000
        /*01a4*/ 	.byte	0x00, 0xf4, 0x21, 0x00


	//----- nvinfo : EIATTR_SPARSE_MMA_MASK
	.align		4
.L_60:
        /*01a8*/ 	.byte	0x03, 0x50
        /*01aa*/ 	.short	0x0000


	//----- nvinfo : EIATTR_MAXREG_COUNT
	.align		4
        /*01ac*/ 	.byte	0x03, 0x1b
        /*01ae*/ 	.short	0x00ff


	//----- nvinfo : EIATTR_NUM_BARRIERS
	.align		4
        /*01b0*/ 	.byte	0x02, 0x4c
        /*01b2*/ 	.byte	0x01
	.zero		1


	//----- nvinfo : EIATTR_MERCURY_ISA_VERSION
	.align		4
        /*01b4*/ 	.byte	0x03, 0x5f
        /*01b6*/ 	.short	0x0101


	//----- nvinfo : EIATTR_COOP_GROUP_MASK_REGIDS
	.align		4
        /*01b8*/ 	.byte	0x04, 0x29
        /*01ba*/ 	.short	(.L_62 - .L_61)


	//   ....[0]....
.L_61:
        /*01bc*/ 	.word	0xffffffff


	//   ....[1]....
        /*01c0*/ 	.word	0xffffffff


	//   ....[2]....
        /*01c4*/ 	.word	0xffffffff


	//   ....[3]....
        /*01c8*/ 	.word	0xffffffff


	//   ....[4]....
        /*01cc*/ 	.word	0xffffffff


	//   ....[5]....
        /*01d0*/ 	.word	0xffffffff


	//   ....[6]....
        /*01d4*/ 	.word	0xffffffff


	//   ....[7]....
        /*01d8*/ 	.word	0xffffffff


	//   ....[8]....
        /*01dc*/ 	.word	0xffffffff


	//   ....[9]....
        /*01e0*/ 	.word	0xffffffff


	//   ....[10]....
        /*01e4*/ 	.word	0xffffffff


	//   ....[11]....
        /*01e8*/ 	.word	0xffffffff


	//   ....[12]....
        /*01ec*/ 	.word	0xffffffff


	//   ....[13]....
        /*01f0*/ 	.word	0xffffffff


	//   ....[14]....
        /*01f4*/ 	.word	0xffffffff


	//   ....[15]....
        /*01f8*/ 	.word	0xffffffff


	//   ....[16]....
        /*01fc*/ 	.word	0xffffffff


	//   ....[17]....
        /*0200*/ 	.word	0xffffffff


	//----- nvinfo : EIATTR_COOP_GROUP_INSTR_OFFSETS
	.align		4
.L_62:
        /*0204*/ 	.byte	0x04, 0x28
        /*0206*/ 	.short	(.L_64 - .L_63)


	//   ....[0]....
.L_63:
        /*0208*/ 	.word	0x00001970


	//   ....[1]....
        /*020c*/ 	.word	0x00001980


	//   ....[2]....
        /*0210*/ 	.word	0x00001990


	//   ....[3]....
        /*0214*/ 	.word	0x000019a0


	//   ....[4]....
        /*0218*/ 	.word	0x000019e0


	//   ....[5]....
        /*021c*/ 	.word	0x00001a00


	//   ....[6]....
        /*0220*/ 	.word	0x00001a10


	//   ....[7]....
        /*0224*/ 	.word	0x00001a20


	//   ....[8]....
        /*0228*/ 	.word	0x00001ad0


	//   ....[9]....
        /*022c*/ 	.word	0x00001d40


	//   ....[10]....
        /*0230*/ 	.word	0x00001d50


	//   ....[11]....
        /*0234*/ 	.word	0x00001d70


	//   ....[12]....
        /*0238*/ 	.word	0x00001d80


	//   ....[13]....
        /*023c*/ 	.word	0x00001db0


	//   ....[14]....
        /*0240*/ 	.word	0x00001dd0


	//   ....[15]....
        /*0244*/ 	.word	0x00001df0


	//   ....[16]....
        /*0248*/ 	.word	0x00001e00


	//   ....[17]....
        /*024c*/ 	.word	0x00001ec0


	//----- nvinfo : EIATTR_EXIT_INSTR_OFFSETS
	.align		4
.L_64:
        /*0250*/ 	.byte	0x04, 0x1c
        /*0252*/ 	.short	(.L_66 - .L_65)


	//   ....[0]....
.L_65:
        /*0254*/ 	.word	0x00003830


	//   ....[1]....
        /*0258*/ 	.word	0x00003860


	//----- nvinfo : EIATTR_REQNTID
	.align		4
.L_66:
        /*025c*/ 	.byte	0x04, 0x10
        /*025e*/ 	.short	(.L_68 - .L_67)
.L_67:
        /*0260*/ 	.word	0x00000100
        /*0264*/ 	.word	0x00000001
        /*0268*/ 	.word	0x00000001


	//----- nvinfo : EIATTR_CBANK_PARAM_SIZE
	.align		4
.L_68:
        /*026c*/ 	.byte	0x03, 0x19
        /*026e*/ 	.short	0x0088


	//----- nvinfo : EIATTR_PARAM_CBANK
	.align		4
        /*0270*/ 	.byte	0x04, 0x0a
        /*0272*/ 	.short	(.L_70 - .L_69)
	.align		4
.L_69:
        /*0274*/ 	.word	index@(.nv.constant0.attn_fwd)
        /*0278*/ 	.short	0x0210
        /*027a*/ 	.short	0x0088


	//----- nvinfo : EIATTR_SW_WAR
	.align		4
.L_70:
        /*027c*/ 	.byte	0x04, 0x36
        /*027e*/ 	.short	(.L_72 - .L_71)
.L_71:
        /*0280*/ 	.word	0x00000008
.L_72:


//--------------------- .nv.callgraph             --------------------------
	.section	.nv.callgraph,"",@"SHT_CUDA_CALLGRAPH"
	.align	4
	.sectionentsize	8
	.align		4
        /*0000*/ 	.word	0x00000000
	.align		4
        /*0004*/ 	.word	0xffffffff
	.align		4
        /*0008*/ 	.word	0x00000000
	.align		4
        /*000c*/ 	.word	0xfffffffe
	.align		4
        /*0010*/ 	.word	0x00000000
	.align		4
        /*0014*/ 	.word	0xfffffffd
	.align		4
        /*0018*/ 	.word	0x00000000
	.align		4
        /*001c*/ 	.word	0xfffffffc


//--------------------- .nv.constant4             --------------------------
	.section	.nv.constant4,"a",@progbits
	.align	8
	.align		8
.nv.constant4:
        /*0000*/ 	.dword	_$_str


//--------------------- .text.attn_fwd            --------------------------
	.section	.text.attn_fwd,"ax",@progbits
	.align	128
        .global         attn_fwd
        .type           attn_fwd,@function
        .size           attn_fwd,(.L_x_3 - attn_fwd)
        .other          attn_fwd,@"STO_CUDA_ENTRY STV_DEFAULT"
attn_fwd:
.text.attn_fwd:
[----:B------:R-:W-:Y:S01]  /*0000*/  LDC R1, c[0x0][0x28] ;  /* 0x00000a00ff017b82 */ /* 0x000fe20000000800 */
[----:B------:R-:W0:Y:S07]  /*0010*/  S2R R11, SR_CTAID.X ;  /* 0x00000000000b7919 */ /* 0x000e2e0000002500 */
[----:B------:R-:W1:Y:S01]  /*0020*/  S2UR UR7, SR_CTAID.Y ;  /* 0x00000000000779c3 */ /* 0x000e620000002600 */
[----:B------:R-:W-:Y:S01]  /*0030*/  ULDC.64 UR4, c[0x0][0x240] ;  /* 0x0000900000047ab9 */ /* 0x000fe20000000a00 */
[----:B------:R-:W-:Y:S01]  /*0040*/  ULDC.64 UR10, c[0x0][0x208] ;  /* 0x00008200000a7ab9 */ /* 0x000fe20000000a00 */
[----:B------:R-:W2:Y:S05]  /*0050*/  S2R R0, SR_TID.X ;  /* 0x0000000000007919 */ /* 0x000eaa0000002100 */
[----:B------:R-:W3:Y:S08]  /*0060*/  LDC R27, c[0x0][0x248] ;  /* 0x00009200ff1b7b82 */ /* 0x000ef00000000800 */
[----:B------:R-:W4:Y:S01]  /*0070*/  LDC.64 R30, c[0x0][0x210] ;  /* 0x00008400ff1e7b82 */ /* 0x000f220000000a00 */
[----:B-1----:R-:W-:-:S04]  /*0080*/  UIMAD UR4, UR7, UR4, URZ ;  /* 0x00000004070472a4 */ /* 0x002fc8000f8e023f */
[----:B------:R-:W-:Y:S01]  /*0090*/  USHF.L.U32 UR6, UR4, 0x1, URZ ;  /* 0x0000000104067899 */ /* 0x000fe2000800063f */
[----:B0-----:R-:W-:Y:S01]  /*00a0*/  IMAD.SHL.U32 R11, R11, 0x20, RZ ;  /* 0x000000200b0b7824 */ /* 0x001fe200078e00ff */
[----:B--2---:R-:W-:-:S04]  /*00b0*/  SHF.R.U32.HI R80, RZ, 0x5, R0 ;  /* 0x00000005ff507819 */ /* 0x004fc80000011600 */
[----:B------:R-:W-:Y:S02]  /*00c0*/  LOP3.LUT R81, R11, 0x1f, R0, 0xf8, !PT ;  /* 0x0000001f0b517812 */ /* 0x000fe400078ef800 */
[----:B------:R-:W-:-:S03]  /*00d0*/  SGXT.U32 R80, R80, 0x3 ;  /* 0x000000035050781a */ /* 0x000fc60000000000 */
[----:B------:R-:W-:Y:S01]  /*00e0*/  IMAD R2, R81, UR5, RZ ;  /* 0x0000000551027c24 */ /* 0x000fe2000f8e02ff */
[----:B------:R-:W-:Y:S01]  /*00f0*/  UIMAD.WIDE UR4, UR4, 0x2, URZ ;  /* 0x00000002040478a5 */ /* 0x000fe2000f8e023f */
[----:B---3--:R-:W-:Y:S02]  /*0100*/  IMAD R5, R80, R27, RZ ;  /* 0x0000001b50057224 */ /* 0x008fe400078e02ff */
[C---:B------:R-:W-:Y:S02]  /*0110*/  IMAD.SHL.U32 R3, R2.reuse, 0x2, RZ ;  /* 0x0000000202037824 */ /* 0x040fe400078e00ff */
[----:B------:R-:W-:-:S03]  /*0120*/  IMAD.HI R2, R2, 0x2, RZ ;  /* 0x0000000202027827 */ /* 0x000fc600078e02ff */
[----:B----4-:R-:W-:Y:S01]  /*0130*/  IADD3 R29, P0, P1, R3, UR6, R30 ;  /* 0x00000006031d7c10 */ /* 0x010fe2000f91e01e */
[----:B------:R-:W-:-:S03]  /*0140*/  IMAD R7, R27, 0x8, R5 ;  /* 0x000000081b077824 */ /* 0x000fc600078e0205 */
[----:B------:R-:W-:Y:S01]  /*0150*/  IADD3.X R31, R2, UR5, R31, P0, P1 ;  /* 0x00000005021f7c10 */ /* 0x000fe200087e241f */
[----:B------:R-:W-:Y:S01]  /*0160*/  IMAD R8, R27, 0x8, R7 ;  /* 0x000000081b087824 */ /* 0x000fe200078e0207 */
[-C--:B------:R-:W-:Y:S02]  /*0170*/  LEA R2, P0, R5, R29.reuse, 0x1 ;  /* 0x0000001d05027211 */ /* 0x080fe400078008ff */
[----:B------:R-:W-:Y:S01]  /*0180*/  LEA R4, P1, R7, R29, 0x1 ;  /* 0x0000001d07047211 */ /* 0x000fe200078208ff */
[----:B------:R-:W-:Y:S01]  /*0190*/  IMAD R9, R27, 0x8, R8 ;  /* 0x000000081b097824 */ /* 0x000fe200078e0208 */
[----:B------:R-:W-:Y:S02]  /*01a0*/  LEA.HI.X.SX32 R3, R5, R31, 0x1, P0 ;  /* 0x0000001f05037211 */ /* 0x000fe400000f0eff */
[C---:B------:R-:W-:Y:S02]  /*01b0*/  LEA R6, P0, R8.reuse, R29, 0x1 ;  /* 0x0000001d08067211 */ /* 0x040fe400078008ff */
[-C--:B------:R-:W-:Y:S01]  /*01c0*/  LEA.HI.X.SX32 R5, R7, R31.reuse, 0x1, P1 ;  /* 0x0000001f07057211 */ /* 0x080fe200008f0eff */
[----:B------:R0:W2:Y:S01]  /*01d0*/  LDG.E.U16 R17, desc[UR10][R2.64] ;  /* 0x0000000a02117981 */ /* 0x0000a2000c1e1500 */
[----:B------:R-:W-:-:S02]  /*01e0*/  LEA.HI.X.SX32 R7, R8, R31, 0x1, P0 ;  /* 0x0000001f08077211 */ /* 0x000fc400000f0eff */
[----:B------:R-:W-:Y:S01]  /*01f0*/  LEA R8, P0, R9, R29, 0x1 ;  /* 0x0000001d09087211 */ /* 0x000fe200078008ff */
[----:B------:R-:W3:Y:S01]  /*0200*/  LDG.E.U16 R18, desc[UR10][R4.64] ;  /* 0x0000000a04127981 */ /* 0x000ee2000c1e1500 */
[----:B------:R-:W-:Y:S02]  /*0210*/  LEA R10, R27, R9, 0x3 ;  /* 0x000000091b0a7211 */ /* 0x000fe400078e18ff */
[----:B------:R-:W-:Y:S01]  /*0220*/  LEA.HI.X.SX32 R9, R9, R31, 0x1, P0 ;  /* 0x0000001f09097211 */ /* 0x000fe200000f0eff */
[----:B------:R1:W4:Y:S01]  /*0230*/  LDG.E.U16 R19, desc[UR10][R6.64] ;  /* 0x0000000a06137981 */ /* 0x000322000c1e1500 */
[C---:B------:R-:W-:Y:S01]  /*0240*/  LEA R12, P0, R10.reuse, R29, 0x1 ;  /* 0x0000001d0a0c7211 */ /* 0x040fe200078008ff */
[C---:B------:R-:W-:Y:S02]  /*0250*/  IMAD R15, R27.reuse, 0x8, R10 ;  /* 0x000000081b0f7824 */ /* 0x040fe400078e020a */
[----:B------:R5:W4:Y:S01]  /*0260*/  LDG.E.U16 R20, desc[UR10][R8.64] ;  /* 0x0000000a08147981 */ /* 0x000b22000c1e1500 */
[----:B------:R-:W-:Y:S01]  /*0270*/  LEA.HI.X.SX32 R13, R10, R31, 0x1, P0 ;  /* 0x0000001f0a0d7211 */ /* 0x000fe200000f0eff */
[----:B------:R-:W-:-:S04]  /*0280*/  IMAD R10, R27, 0x8, R15 ;  /* 0x000000081b0a7824 */ /* 0x000fc800078e020f */
[----:B------:R-:W-:Y:S01]  /*0290*/  IMAD R16, R27, 0x8, R10 ;  /* 0x000000081b107824 */ /* 0x000fe200078e020a */
[-C--:B0-----:R-:W-:Y:S01]  /*02a0*/  LEA R2, P0, R15, R29.reuse, 0x1 ;  /* 0x0000001d0f027211 */ /* 0x081fe200078008ff */
[----:B------:R0:W4:Y:S02]  /*02b0*/  LDG.E.U16 R21, desc[UR10][R12.64] ;  /* 0x0000000a0c157981 */ /* 0x000124000c1e1500 */
[----:B-1----:R-:W-:Y:S01]  /*02c0*/  IMAD R7, R27, 0x8, R16 ;  /* 0x000000081b077824 */ /* 0x002fe200078e0210 */
[----:B------:R-:W-:Y:S02]  /*02d0*/  LEA R14, P1, R10, R29, 0x1 ;  /* 0x0000001d0a0e7211 */ /* 0x000fe400078208ff */
[----:B------:R-:W-:Y:S01]  /*02e0*/  LEA.HI.X.SX32 R3, R15, R31, 0x1, P0 ;  /* 0x0000001f0f037211 */ /* 0x000fe200000f0eff */
[----:B-----5:R-:W-:Y:S01]  /*02f0*/  IMAD R9, R27, 0x8, R7 ;  /* 0x000000081b097824 */ /* 0x020fe200078e0207 */
[----:B------:R-:W-:Y:S02]  /*0300*/  LEA R4, P0, R16, R29, 0x1 ;  /* 0x0000001d10047211 */ /* 0x000fe400078008ff */
[-C--:B------:R-:W-:Y:S01]  /*0310*/  LEA.HI.X.SX32 R15, R10, R31.reuse, 0x1, P1 ;  /* 0x0000001f0a0f7211 */ /* 0x080fe200008f0eff */
[----:B------:R1:W5:Y:S01]  /*0320*/  LDG.E.U16 R22, desc[UR10][R2.64] ;  /* 0x0000000a02167981 */ /* 0x000362000c1e1500 */
[----:B------:R-:W-:-:S02]  /*0330*/  LEA.HI.X.SX32 R5, R16, R31, 0x1, P0 ;  /* 0x0000001f10057211 */ /* 0x000fc400000f0eff */
[----:B------:R-:W-:Y:S01]  /*0340*/  LEA R10, R27, R9, 0x3 ;  /* 0x000000091b0a7211 */ /* 0x000fe200078e18ff */
[----:B------:R1:W5:Y:S01]  /*0350*/  LDG.E.U16 R23, desc[UR10][R14.64] ;  /* 0x0000000a0e177981 */ /* 0x000362000c1e1500 */
[-C--:B------:R-:W-:Y:S02]  /*0360*/  LEA R6, P0, R7, R29.reuse, 0x1 ;  /* 0x0000001d07067211 */ /* 0x080fe400078008ff */
[C---:B0-----:R-:W-:Y:S01]  /*0370*/  LEA R12, P1, R10.reuse, R29, 0x1 ;  /* 0x0000001d0a0c7211 */ /* 0x041fe200078208ff */
[----:B------:R-:W-:Y:S01]  /*0380*/  IMAD R16, R27, 0x8, R10 ;  /* 0x000000081b107824 */ /* 0x000fe200078e020a */
[----:B------:R-:W-:Y:S01]  /*0390*/  LEA.HI.X.SX32 R7, R7, R31, 0x1, P0 ;  /* 0x0000001f07077211 */ /* 0x000fe200000f0eff */
[----:B------:R0:W5:Y:S01]  /*03a0*/  LDG.E.U16 R24, desc[UR10][R4.64] ;  /* 0x0000000a04187981 */ /* 0x000162000c1e1500 */
[----:B------:R-:W-:Y:S02]  /*03b0*/  LEA R8, P0, R9, R29, 0x1 ;  /* 0x0000001d09087211 */ /* 0x000fe400078008ff */
[-C--:B------:R-:W-:Y:S01]  /*03c0*/  LEA.HI.X.SX32 R13, R10, R31.reuse, 0x1, P1 ;  /* 0x0000001f0a0d7211 */ /* 0x080fe200008f0eff */
[----:B------:R-:W-:Y:S01]  /*03d0*/  IMAD R10, R27, 0x8, R16 ;  /* 0x000000081b0a7824 */ /* 0x000fe200078e0210 */
[----:B------:R-:W-:Y:S01]  /*03e0*/  LEA.HI.X.SX32 R9, R9, R31, 0x1, P0 ;  /* 0x0000001f09097211 */ /* 0x000fe200000f0eff */
[----:B------:R0:W5:Y:S01]  /*03f0*/  LDG.E.U16 R25, desc[UR10][R6.64] ;  /* 0x0000000a06197981 */ /* 0x000162000c1e1500 */
[----:B-1----:R-:W-:Y:S01]  /*0400*/  LEA R2, P0, R16, R29, 0x1 ;  /* 0x0000001d10027211 */ /* 0x002fe200078008ff */
[----:B------:R-:W-:-:S02]  /*0410*/  IMAD R15, R27, 0x8, R10 ;  /* 0x000000081b0f7824 */ /* 0x000fc400078e020a */
[----:B------:R1:W5:Y:S01]  /*0420*/  LDG.E.U16 R26, desc[UR10][R8.64] ;  /* 0x0000000a081a7981 */ /* 0x000362000c1e1500 */
[----:B------:R-:W-:Y:S01]  /*0430*/  LEA.HI.X.SX32 R3, R16, R31, 0x1, P0 ;  /* 0x0000001f10037211 */ /* 0x000fe200000f0eff */
[C---:B------:R-:W-:Y:S01]  /*0440*/  IMAD R16, R27.reuse, 0x8, R15 ;  /* 0x000000081b107824 */ /* 0x040fe200078e020f */
[C---:B0-----:R-:W-:Y:S01]  /*0450*/  LEA R4, P0, R10.reuse, R29, 0x1 ;  /* 0x0000001d0a047211 */ /* 0x041fe200078008ff */
[----:B------:R-:W5:Y:S03]  /*0460*/  LDG.E.U16 R12, desc[UR10][R12.64] ;  /* 0x0000000a0c0c7981 */ /* 0x000f66000c1e1500 */
[----:B------:R-:W-:Y:S01]  /*0470*/  LEA.HI.X.SX32 R5, R10, R31, 0x1, P0 ;  /* 0x0000001f0a057211 */ /* 0x000fe200000f0eff */
[----:B------:R-:W-:Y:S01]  /*0480*/  IMAD R10, R27, 0x8, R16 ;  /* 0x000000081b0a7824 */ /* 0x000fe200078e0210 */
[-C--:B------:R-:W-:Y:S01]  /*0490*/  LEA R6, P0, R15, R29.reuse, 0x1 ;  /* 0x0000001d0f067211 */ /* 0x080fe200078008ff */
[----:B------:R0:W5:Y:S01]  /*04a0*/  LDG.E.U16 R27, desc[UR10][R2.64] ;  /* 0x0000000a021b7981 */ /* 0x000162000c1e1500 */
[----:B------:R-:W-:-:S02]  /*04b0*/  LEA R14, P1, R16, R29, 0x1 ;  /* 0x0000001d100e7211 */ /* 0x000fc400078208ff */
[----:B------:R-:W-:Y:S01]  /*04c0*/  LEA.HI.X.SX32 R7, R15, R31, 0x1, P0 ;  /* 0x0000001f0f077211 */ /* 0x000fe200000f0eff */
[----:B------:R0:W5:Y:S01]  /*04d0*/  LDG.E.U16 R4, desc[UR10][R4.64] ;  /* 0x0000000a04047981 */ /* 0x000162000c1e1500 */
[----:B-1----:R-:W-:Y:S02]  /*04e0*/  LEA R8, P0, R10, R29, 0x1 ;  /* 0x0000001d0a087211 */ /* 0x002fe400078008ff */
[-C--:B------:R-:W-:Y:S01]  /*04f0*/  LEA.HI.X.SX32 R15, R16, R31.reuse, 0x1, P1 ;  /* 0x0000001f100f7211 */ /* 0x080fe200008f0eff */
[----:B------:R1:W5:Y:S01]  /*0500*/  LDG.E.U16 R6, desc[UR10][R6.64] ;  /* 0x0000000a06067981 */ /* 0x000362000c1e1500 */
[----:B------:R-:W-:-:S03]  /*0510*/  LEA.HI.X.SX32 R9, R10, R31, 0x1, P0 ;  /* 0x0000001f0a097211 */ /* 0x000fc600000f0eff */
[----:B------:R-:W5:Y:S04]  /*0520*/  LDG.E.U16 R14, desc[UR10][R14.64] ;  /* 0x0000000a0e0e7981 */ /* 0x000f68000c1e1500 */
[----:B------:R-:W5:Y:S01]  /*0530*/  LDG.E.U16 R8, desc[UR10][R8.64] ;  /* 0x0000000a08087981 */ /* 0x000f62000c1e1500 */
[----:B------:R-:W1:Y:S01]  /*0540*/  S2UR UR6, SR_CgaCtaId ;  /* 0x00000000000679c3 */ /* 0x000e620000008800 */
[C---:B0-----:R-:W-:Y:S01]  /*0550*/  LOP3.LUT R3, R0.reuse, 0xc0, RZ, 0xc0, !PT ;  /* 0x000000c000037812 */ /* 0x041fe200078ec0ff */
[----:B------:R-:W-:Y:S01]  /*0560*/  UMOV UR4, 0x400 ;  /* 0x0000040000047882 */ /* 0x000fe20000000000 */
[C---:B------:R-:W-:Y:S01]  /*0570*/  IMAD.SHL.U32 R16, R0.reuse, 0x2, RZ ;  /* 0x0000000200107824 */ /* 0x040fe200078e00ff */
[----:B------:R-:W-:Y:S01]  /*0580*/  SHF.L.U32 R10, R0, 0x2, RZ ;  /* 0x00000002000a7819 */ /* 0x000fe200000006ff */
[----:B------:R-:W-:Y:S01]  /*0590*/  VIADD R79, R11, 0x20 ;  /* 0x000000200b4f7836 */ /* 0x000fe20000000000 */
[----:B------:R-:W-:-:S02]  /*05a0*/  SHF.R.U32.HI R5, RZ, 0x2, R3 ;  /* 0x00000002ff057819 */ /* 0x000fc40000011603 */
[----:B------:R-:W-:Y:S02]  /*05b0*/  LOP3.LUT R2, R0, 0x18, RZ, 0xc0, !PT ;  /* 0x0000001800027812 */ /* 0x000fe400078ec0ff */
[----:B-1----:R-:W-:Y:S02]  /*05c0*/  LOP3.LUT R7, R10, 0xfc, RZ, 0xc0, !PT ;  /* 0x000000fc0a077812 */ /* 0x002fe400078ec0ff */
[----:B------:R-:W-:Y:S02]  /*05d0*/  LOP3.LUT R5, R5, 0x1fe, R16, 0x78, !PT ;  /* 0x000001fe05057812 */ /* 0x000fe400078e7810 */
[----:B------:R-:W-:Y:S01]  /*05e0*/  ISETP.GE.AND P0, PT, R79, 0x1, PT ;  /* 0x000000014f00780c */ /* 0x000fe20003f06270 */
[----:B------:R-:W-:Y:S01]  /*05f0*/  IMAD R10, R2, 0x100, R7 ;  /* 0x00000100020a7824 */ /* 0x000fe200078e0207 */
[----:B------:R-:W-:Y:S01]  /*0600*/  ULEA UR6, UR6, UR4, 0x18 ;  /* 0x0000000406067291 */ /* 0x000fe2000f8ec03f */
[----:B------:R-:W-:-:S04]  /*0610*/  SHF.R.U32.HI R3, RZ, 0x1, R3 ;  /* 0x00000001ff037819 */ /* 0x000fc80000011603 */
[----:B------:R-:W-:Y:S02]  /*0620*/  LOP3.LUT R3, R10, R3, RZ, 0x3c, !PT ;  /* 0x000000030a037212 */ /* 0x000fe400078e3cff */
[----:B------:R-:W-:Y:S01]  /*0630*/  LOP3.LUT R10, R0, 0xff, RZ, 0xc0, !PT ;  /* 0x000000ff000a7812 */ /* 0x000fe200078ec0ff */
[----:B------:R-:W-:Y:S01]  /*0640*/  IMAD.MOV.U32 R78, RZ, RZ, 0x3f800000 ;  /* 0x3f800000ff4e7424 */ /* 0x000fe200078e00ff */
[----:B------:R-:W-:Y:S01]  /*0650*/  MOV R57, 0xff800000 ;  /* 0xff80000000397802 */ /* 0x000fe20000000f00 */
[----:B------:R-:W-:Y:S01]  /*0660*/  IMAD.MOV.U32 R59, RZ, RZ, -0x800000 ;  /* 0xff800000ff3b7424 */ /* 0x000fe200078e00ff */
[----:B------:R-:W-:Y:S01]  /*0670*/  CS2R R48, SRZ ;  /* 0x0000000000307805 */ /* 0x000fe2000001ff00 */
[----:B------:R-:W-:Y:S01]  /*0680*/  IMAD.MOV.U32 R58, RZ, RZ, -0x800000 ;  /* 0xff800000ff3a7424 */ /* 0x000fe200078e00ff */
[----:B------:R-:W-:Y:S01]  /*0690*/  CS2R R50, SRZ ;  /* 0x0000000000327805 */ /* 0x000fe2000001ff00 */
[----:B------:R-:W-:Y:S01]  /*06a0*/  IMAD.MOV.U32 R56, RZ, RZ, -0x800000 ;  /* 0xff800000ff387424 */ /* 0x000fe200078e00ff */
[----:B------:R-:W-:Y:S01]  /*06b0*/  CS2R R36, SRZ ;  /* 0x0000000000247805 */ /* 0x000fe2000001ff00 */
[----:B------:R-:W-:Y:S01]  /*06c0*/  IMAD.MOV.U32 R77, RZ, RZ, 0x3f800000 ;  /* 0x3f800000ff4d7424 */ /* 0x000fe200078e00ff */
[----:B------:R-:W-:Y:S01]  /*06d0*/  CS2R R38, SRZ ;  /* 0x0000000000267805 */ /* 0x000fe2000001ff00 */
[----:B------:R-:W-:Y:S01]  /*06e0*/  IMAD.MOV.U32 R76, RZ, RZ, 0x3f800000 ;  /* 0x3f800000ff4c7424 */ /* 0x000fe200078e00ff */
[----:B------:R-:W-:Y:S01]  /*06f0*/  CS2R R44, SRZ ;  /* 0x00000000002c7805 */ /* 0x000fe2000001ff00 */
[----:B------:R-:W-:Y:S01]  /*0700*/  IMAD.MOV.U32 R75, RZ, RZ, 0x3f800000 ;  /* 0x3f800000ff4b7424 */ /* 0x000fe200078e00ff */
[----:B------:R-:W-:-:S02]  /*0710*/  CS2R R46, SRZ ;  /* 0x00000000002e7805 */ /* 0x000fc4000001ff00 */
[----:B------:R-:W-:Y:S02]  /*0720*/  CS2R R40, SRZ ;  /* 0x0000000000287805 */ /* 0x000fe4000001ff00 */
[----:B------:R-:W-:Y:S02]  /*0730*/  ISETP.GE.U32.AND P4, PT, R10, 0x20, PT ;  /* 0x000000200a00780c */ /* 0x000fe40003f86070 */
[----:B------:R-:W-:Y:S02]  /*0740*/  CS2R R42, SRZ ;  /* 0x00000000002a7805 */ /* 0x000fe4000001ff00 */
[C---:B------:R-:W-:Y:S01]  /*0750*/  LOP3.LUT R82, R0.reuse, 0x1c, RZ, 0xc0, !PT ;  /* 0x0000001c00527812 */ /* 0x040fe200078ec0ff */
[----:B--2---:R-:W-:Y:S04]  /*0760*/  STS.U16 [R5+UR6], R17 ;  /* 0x0000001105007988 */ /* 0x004fe80008000406 */
[----:B---3--:R-:W-:Y:S04]  /*0770*/  STS.U16 [R5+UR6+0x200], R18 ;  /* 0x0002001205007988 */ /* 0x008fe80008000406 */
[----:B----4-:R-:W-:Y:S04]  /*0780*/  STS.U16 [R5+UR6+0x400], R19 ;  /* 0x0004001305007988 */ /* 0x010fe80008000406 */
[----:B------:R-:W-:Y:S04]  /*0790*/  STS.U16 [R5+UR6+0x600], R20 ;  /* 0x0006001405007988 */ /* 0x000fe80008000406 */
[----:B------:R-:W-:Y:S04]  /*07a0*/  STS.U16 [R5+UR6+0x800], R21 ;  /* 0x0008001505007988 */ /* 0x000fe80008000406 */
[----:B-----5:R-:W-:Y:S04]  /*07b0*/  STS.U16 [R5+UR6+0xa00], R22 ;  /* 0x000a001605007988 */ /* 0x020fe80008000406 */
[----:B------:R-:W-:Y:S04]  /*07c0*/  STS.U16 [R5+UR6+0xc00], R23 ;  /* 0x000c001705007988 */ /* 0x000fe80008000406 */
[----:B------:R-:W-:Y:S04]  /*07d0*/  STS.U16 [R5+UR6+0xe00], R24 ;  /* 0x000e001805007988 */ /* 0x000fe80008000406 */
[----:B------:R-:W-:Y:S04]  /*07e0*/  STS.U16 [R5+UR6+0x1000], R25 ;  /* 0x0010001905007988 */ /* 0x000fe80008000406 */
[----:B------:R-:W-:Y:S04]  /*07f0*/  STS.U16 [R5+UR6+0x1200], R26 ;  /* 0x0012001a05007988 */ /* 0x000fe80008000406 */
[----:B------:R-:W-:Y:S04]  /*0800*/  STS.U16 [R5+UR6+0x1400], R12 ;  /* 0x0014000c05007988 */ /* 0x000fe80008000406 */
[----:B------:R-:W-:Y:S04]  /*0810*/  STS.U16 [R5+UR6+0x1600], R27 ;  /* 0x0016001b05007988 */ /* 0x000fe80008000406 */
[----:B------:R0:W-:Y:S04]  /*0820*/  STS.U16 [R5+UR6+0x1800], R4 ;  /* 0x0018000405007988 */ /* 0x0001e80008000406 */
[----:B------:R-:W-:Y:S04]  /*0830*/  STS.U16 [R5+UR6+0x1a00], R6 ;  /* 0x001a000605007988 */ /* 0x000fe80008000406 */
[----:B------:R-:W-:Y:S04]  /*0840*/  STS.U16 [R5+UR6+0x1c00], R14 ;  /* 0x001c000e05007988 */ /* 0x000fe80008000406 */
[----:B------:R1:W-:Y:S01]  /*0850*/  STS.U16 [R5+UR6+0x1e00], R8 ;  /* 0x001e000805007988 */ /* 0x0003e20008000406 */
[----:B0-----:R-:W-:-:S02]  /*0860*/  LOP3.LUT R4, R0, 0x3, RZ, 0xc0, !PT ;  /* 0x0000000300047812 */ /* 0x001fc400078ec0ff */
[----:B-1----:R-:W-:-:S04]  /*0870*/  LOP3.LUT R5, R0, 0xe0, RZ, 0xc0, !PT ;  /* 0x000000e000057812 */ /* 0x002fc800078ec0ff */
[----:B------:R-:W-:-:S05]  /*0880*/  SHF.L.U32 R7, R5, 0x3, RZ ;  /* 0x0000000305077819 */ /* 0x000fca00000006ff */
[----:B------:R-:W-:Y:S01]  /*0890*/  IMAD R5, R4, 0x20, R7 ;  /* 0x0000002004057824 */ /* 0x000fe200078e0207 */
[----:B------:R-:W-:Y:S06]  /*08a0*/  @!P0 BRA `(.L_x_0) ;  /* 0x0000001800f48947 */ /* 0x000fec0003800000 */
[C---:B------:R-:W-:Y:S01]  /*08b0*/  IMAD.SHL.U32 R6, R0.reuse, 0x8, RZ ;  /* 0x0000000800067824 */ /* 0x040fe200078e00ff */
[C---:B------:R-:W-:Y:S01]  /*08c0*/  LOP3.LUT R8, R0.reuse, 0x7, RZ, 0xc0, !PT ;  /* 0x0000000700087812 */ /* 0x040fe200078ec0ff */
[----:B------:R-:W0:Y:S01]  /*08d0*/  LDC.64 R14, c[0x0][0x250] ;  /* 0x00009400ff0e7b82 */ /* 0x000e220000000a00 */
[----:B------:R-:W-:Y:S01]  /*08e0*/  LOP3.LUT R13, R0, 0x20, RZ, 0xc0, !PT ;  /* 0x00000020000d7812 */ /* 0x000fe200078ec0ff */
[----:B------:R-:W-:Y:S01]  /*08f0*/  ULDC UR4, c[0x0][0x258] ;  /* 0x0000960000047ab9 */ /* 0x000fe20000000800 */
[----:B------:R-:W-:Y:S01]  /*0900*/  LOP3.LUT R17, R6, 0x30, RZ, 0xc0, !PT ;  /* 0x0000003006117812 */ /* 0x000fe200078ec0ff */
[----:B------:R-:W-:Y:S01]  /*0910*/  IMAD.SHL.U32 R6, R4, 0x2, RZ ;  /* 0x0000000204067824 */ /* 0x000fe200078e00ff */
[----:B------:R-:W-:Y:S01]  /*0920*/  SHF.R.S32.HI R12, RZ, 0x2, R0 ;  /* 0x00000002ff0c7819 */ /* 0x000fe20000011400 */
[C---:B------:R-:W-:Y:S01]  /*0930*/  IMAD.SHL.U32 R21, R8.reuse, 0x10, RZ ;  /* 0x0000001008157824 */ /* 0x040fe200078e00ff */
[C---:B------:R-:W-:Y:S01]  /*0940*/  LEA R64, R8.reuse, R13, 0x2 ;  /* 0x0000000d08407211 */ /* 0x040fe200078e10ff */
[----:B------:R-:W-:Y:S01]  /*0950*/  IMAD R19, R8, 0x40, R17 ;  /* 0x0000004008137824 */ /* 0x000fe200078e0211 */
[----:B------:R-:W-:Y:S01]  /*0960*/  LOP3.LUT R9, R0, 0x7f, RZ, 0xc0, !PT ;  /* 0x0000007f00097812 */ /* 0x000fe200078ec0ff */
[----:B------:R-:W1:Y:S01]  /*0970*/  LDC.64 R28, c[0x0][0x220] ;  /* 0x00008800ff1c7b82 */ /* 0x000e620000000a00 */
[----:B------:R-:W-:Y:S01]  /*0980*/  SGXT R8, R12, 0x1 ;  /* 0x000000010c08781a */ /* 0x000fe20000000200 */
[----:B------:R-:W-:Y:S01]  /*0990*/  ULDC.64 UR8, c[0x0][0x218] ;  /* 0x0000860000087ab9 */ /* 0x000fe20000000a00 */
[----:B------:R-:W-:Y:S01]  /*09a0*/  LOP3.LUT P0, RZ, R0, 0x80, RZ, 0xc0, !PT ;  /* 0x0000008000ff7812 */ /* 0x000fe2000780c0ff */
[----:B------:R-:W-:Y:S01]  /*09b0*/  IMAD.SHL.U32 R70, R9, 0x2, RZ ;  /* 0x0000000209467824 */ /* 0x000fe200078e00ff */
[----:B------:R-:W-:Y:S01]  /*09c0*/  LEA.HI R6, R13, R6, RZ, 0x1e ;  /* 0x000000060d067211 */ /* 0x000fe200078ff0ff */
[----:B------:R-:W-:Y:S01]  /*09d0*/  IMAD.MOV.U32 R78, RZ, RZ, 0x3f800000 ;  /* 0x3f800000ff4e7424 */ /* 0x000fe200078e00ff */
[----:B------:R-:W-:Y:S01]  /*09e0*/  SHF.R.U32.HI R12, RZ, 0x1, R13 ;  /* 0x00000001ff0c7819 */ /* 0x000fe2000001160d */
[----:B------:R-:W-:Y:S01]  /*09f0*/  IMAD.MOV.U32 R86, RZ, RZ, -0x800000 ;  /* 0xff800000ff567424 */ /* 0x000fe200078e00ff */
[----:B------:R-:W-:Y:S01]  /*0a00*/  LOP3.LUT R21, R21, 0x30, R16, 0x78, !PT ;  /* 0x0000003015157812 */ /* 0x000fe200078e7810 */
[----:B------:R-:W-:Y:S01]  /*0a10*/  IMAD.MOV.U32 R84, RZ, RZ, -0x800000 ;  /* 0xff800000ff547424 */ /* 0x000fe200078e00ff */
[----:B------:R-:W-:Y:S01]  /*0a20*/  LOP3.LUT R13, R8, 0x90, RZ, 0xc0, !PT ;  /* 0x00000090080d7812 */ /* 0x000fe200078ec0ff */
[----:B------:R-:W-:Y:S01]  /*0a30*/  IMAD.SHL.U32 R8, R0, 0x20, RZ ;  /* 0x0000002000087824 */ /* 0x000fe200078e00ff */
[----:B------:R-:W-:Y:S01]  /*0a40*/  SEL R17, RZ, 0x110, !P0 ;  /* 0x00000110ff117807 */ /* 0x000fe20004000000 */
[----:B------:R-:W-:Y:S01]  /*0a50*/  IMAD.U32 R64, R64, 0x40, R21 ;  /* 0x0000004040407824 */ /* 0x000fe200078e0015 */
[C---:B------:R-:W-:Y:S01]  /*0a60*/  LOP3.LUT R12, R13.reuse, R12, RZ, 0x3c, !PT ;  /* 0x0000000c0d0c7212 */ /* 0x040fe200078e3cff */
[----:B0-----:R-:W-:Y:S01]  /*0a70*/  IMAD R14, R14, UR7, RZ ;  /* 0x000000070e0e7c24 */ /* 0x001fe2000f8e02ff */
[----:B------:R-:W-:Y:S01]  /*0a80*/  LOP3.LUT R21, R13, R7, RZ, 0xfc, !PT ;  /* 0x000000070d157212 */ /* 0x000fe200078efcff */
[----:B------:R-:W-:Y:S01]  /*0a90*/  IMAD.MOV.U32 R83, RZ, RZ, -0x800000 ;  /* 0xff800000ff537424 */ /* 0x000fe200078e00ff */
[----:B------:R-:W-:Y:S01]  /*0aa0*/  LOP3.LUT R70, R17, R70, RZ, 0x3c, !PT ;  /* 0x0000004611467212 */ /* 0x000fe200078e3cff */
[----:B------:R-:W-:Y:S01]  /*0ab0*/  IMAD.MOV.U32 R77, RZ, RZ, 0x3f800000 ;  /* 0x3f800000ff4d7424 */ /* 0x000fe200078e00ff */
[----:B------:R-:W-:Y:S01]  /*0ac0*/  LOP3.LUT R13, R13, 0x160, R8, 0xf8, !PT ;  /* 0x000001600d0d7812 */ /* 0x000fe200078ef808 */
[----:B------:R-:W-:Y:S01]  /*0ad0*/  IMAD.MOV.U32 R76, RZ, RZ, 0x3f800000 ;  /* 0x3f800000ff4c7424 */ /* 0x000fe200078e00ff */
[----:B------:R-:W-:-:S02]  /*0ae0*/  LOP3.LUT R7, R8, 0x360, RZ, 0xc0, !PT ;  /* 0x0000036008077812 */ /* 0x000fc400078ec0ff */
[----:B------:R-:W-:Y:S02]  /*0af0*/  CS2R R48, SRZ ;  /* 0x0000000000307805 */ /* 0x000fe4000001ff00 */
[--C-:B------:R-:W-:Y:S02]  /*0b00*/  SHF.R.S32.HI R17, RZ, 0x6, R0.reuse ;  /* 0x00000006ff117819 */ /* 0x100fe40000011400 */
[----:B------:R-:W-:Y:S02]  /*0b10*/  CS2R R50, SRZ ;  /* 0x0000000000327805 */ /* 0x000fe4000001ff00 */
[----:B------:R-:W-:Y:S02]  /*0b20*/  SHF.R.U32.HI R8, RZ, 0x7, R0 ;  /* 0x00000007ff087819 */ /* 0x000fe40000011600 */
[----:B------:R-:W-:Y:S02]  /*0b30*/  CS2R R36, SRZ ;  /* 0x0000000000247805 */ /* 0x000fe4000001ff00 */
[----:B------:R-:W-:-:S02]  /*0b40*/  IADD3 R7, R12, UR6, R7 ;  /* 0x000000060c077c10 */ /* 0x000fc4000fffe007 */
[----:B------:R-:W-:Y:S02]  /*0b50*/  CS2R R38, SRZ ;  /* 0x0000000000267805 */ /* 0x000fe4000001ff00 */
[----:B------:R-:W-:Y:S02]  /*0b60*/  SGXT R12, R17, 0x1 ;  /* 0x00000001110c781a */ /* 0x000fe40000000200 */
[----:B------:R-:W-:Y:S02]  /*0b70*/  CS2R R44, SRZ ;  /* 0x00000000002c7805 */ /* 0x000fe4000001ff00 */
[----:B------:R-:W-:Y:S02]  /*0b80*/  SGXT.U32 R8, R8, 0x1 ;  /* 0x000000010808781a */ /* 0x000fe40000000000 */
[----:B------:R-:W-:Y:S02]  /*0b90*/  CS2R R46, SRZ ;  /* 0x00000000002e7805 */ /* 0x000fe4000001ff00 */
[----:B------:R-:W-:Y:S01]  /*0ba0*/  LOP3.LUT R17, R12, 0x90, RZ, 0xc0, !PT ;  /* 0x000000900c117812 */ /* 0x000fe200078ec0ff */
[----:B------:R-:W-:Y:S01]  /*0bb0*/  IMAD R12, R9, UR4, RZ ;  /* 0x00000004090c7c24 */ /* 0x000fe2000f8e02ff */
[--C-:B------:R-:W-:Y:S01]  /*0bc0*/  LOP3.LUT R19, R19, 0x10, R16.reuse, 0x78, !PT ;  /* 0x0000001013137812 */ /* 0x100fe200078e7810 */
[----:B------:R-:W-:Y:S01]  /*0bd0*/  IMAD R18, R8, R15, RZ ;  /* 0x0000000f08127224 */ /* 0x000fe200078e02ff */
[--C-:B------:R-:W-:Y:S01]  /*0be0*/  LOP3.LUT R8, R17, 0x17e, R16.reuse, 0x78, !PT ;  /* 0x0000017e11087812 */ /* 0x100fe200078e7810 */
[----:B------:R-:W-:Y:S01]  /*0bf0*/  IMAD.SHL.U32 R17, R12, 0x2, RZ ;  /* 0x000000020c117824 */ /* 0x000fe200078e00ff */
[----:B------:R-:W-:Y:S01]  /*0c00*/  LOP3.LUT R21, R21, 0x10, R16, 0x78, !PT ;  /* 0x0000001015157812 */ /* 0x000fe200078e7810 */
[C---:B------:R-:W-:Y:S01]  /*0c10*/  IMAD R16, R15.reuse, 0x2, R18 ;  /* 0x000000020f107824 */ /* 0x040fe200078e0212 */
[----:B------:R-:W-:Y:S01]  /*0c20*/  ISETP.GE.U32.AND P5, PT, R10, 0x40, PT ;  /* 0x000000400a00780c */ /* 0x000fe20003fa6070 */
[----:B------:R-:W-:Y:S01]  /*0c30*/  ULDC.64 UR4, c[0x0][0x260] ;  /* 0x0000980000047ab9 */ /* 0x000fe20000000a00 */
[----:B------:R-:W-:Y:S01]  /*0c40*/  LEA R23, R4, UR6, 0x5 ;  /* 0x0000000604177c11 */ /* 0x000fe2000f8e28ff */
[C---:B------:R-:W-:Y:S01]  /*0c50*/  IMAD R20, R15.reuse, 0x2, R16 ;  /* 0x000000020f147824 */ /* 0x040fe200078e0210 */
[----:B------:R-:W-:Y:S01]  /*0c60*/  LOP3.LUT R66, R0, 0x10, RZ, 0xc0, !PT ;  /* 0x0000001000427812 */ /* 0x000fe200078ec0ff */
[----:B------:R-:W-:Y:S01]  /*0c70*/  UIMAD UR4, UR7, UR4, URZ ;  /* 0x00000004070472a4 */ /* 0x000fe2000f8e023f */
[----:B------:R-:W-:Y:S01]  /*0c80*/  ISETP.EQ.U32.AND P6, PT, R4, RZ, !P5 ;  /* 0x000000ff0400720c */ /* 0x000fe20006fc2070 */
[C---:B------:R-:W-:Y:S01]  /*0c90*/  IMAD R22, R15.reuse, 0x2, R20 ;  /* 0x000000020f167824 */ /* 0x040fe200078e0214 */
[----:B------:R-:W-:Y:S01]  /*0ca0*/  LEA.HI R71, R82, R11, RZ, 0x1e ;  /* 0x0000000b52477211 */ /* 0x000fe200078ff0ff */
[C---:B------:R-:W-:Y:S01]  /*0cb0*/  IMAD R4, R66.reuse, 0x80, R23 ;  /* 0x0000008042047824 */ /* 0x040fe200078e0217 */
[----:B------:R-:W-:Y:S01]  /*0cc0*/  LEA R66, R66, R19, 0x5 ;  /* 0x0000001342427211 */ /* 0x000fe200078e28ff */
[----:B------:R-:W0:Y:S01]  /*0cd0*/  LDC R23, c[0x0][0x268] ;  /* 0x00009a00ff177b82 */ /* 0x000e220000000800 */
[----:B------:R-:W-:Y:S01]  /*0ce0*/  IMAD R24, R15, 0x2, R22 ;  /* 0x000000020f187824 */ /* 0x000fe200078e0216 */
[----:B------:R-:W-:Y:S01]  /*0cf0*/  LOP3.LUT R19, R0, 0xf, RZ, 0xc0, !PT ;  /* 0x0000000f00137812 */ /* 0x000fe200078ec0ff */
[----:B------:R-:W-:Y:S01]  /*0d00*/  IMAD.IADD R9, R21, 0x1, R4 ;  /* 0x0000000115097824 */ /* 0x000fe200078e0204 */
[C---:B------:R-:W-:Y:S01]  /*0d10*/  SHF.L.U32 R4, R14.reuse, 0x1, RZ ;  /* 0x000000010e047819 */ /* 0x040fe200000006ff */
[----:B------:R-:W-:Y:S01]  /*0d20*/  IMAD R26, R15, 0x2, R24 ;  /* 0x000000020f1a7824 */ /* 0x000fe200078e0218 */
[----:B------:R-:W-:Y:S01]  /*0d30*/  MOV R85, 0xff800000 ;  /* 0xff80000000557802 */ /* 0x000fe20000000f00 */
[----:B------:R-:W-:Y:S01]  /*0d40*/  IMAD.HI R14, R14, 0x2, RZ ;  /* 0x000000020e0e7827 */ /* 0x000fe200078e02ff */
[----:B------:R-:W-:Y:S01]  /*0d50*/  IADD3 R105, P0, P1, R17, UR8, R4 ;  /* 0x0000000811697c10 */ /* 0x000fe2000f91e004 */
[----:B------:R-:W-:Y:S01]  /*0d60*/  USHF.L.U32 UR8, UR4, 0x1, URZ ;  /* 0x0000000104087899 */ /* 0x000fe2000800063f */
[----:B------:R-:W-:Y:S01]  /*0d70*/  SHF.R.U32.HI R4, RZ, 0x4, R0 ;  /* 0x00000004ff047819 */ /* 0x000fe20000011600 */
[----:B------:R-:W-:Y:S01]  /*0d80*/  IMAD.HI R17, R12, 0x2, RZ ;  /* 0x000000020c117827 */ /* 0x000fe200078e02ff */
[----:B------:R-:W-:-:S02]  /*0d90*/  LEA R112, P3, R22, R105, 0x1 ;  /* 0x0000006916707211 */ /* 0x000fc400078608ff */
[----:B------:R-:W-:Y:S02]  /*0da0*/  CS2R R40, SRZ ;  /* 0x0000000000287805 */ /* 0x000fe4000001ff00 */
[-C--:B------:R-:W-:Y:S01]  /*0db0*/  LEA R114, P2, R20, R105.reuse, 0x1 ;  /* 0x0000006914727211 */ /* 0x080fe200078408ff */
[----:B------:R-:W-:Y:S01]  /*0dc0*/  IMAD R12, R15, 0x2, R26 ;  /* 0x000000020f0c7824 */ /* 0x000fe200078e021a */
[----:B------:R-:W-:Y:S01]  /*0dd0*/  IADD3.X R21, R17, UR9, R14, P0, P1 ;  /* 0x0000000911157c10 */ /* 0x000fe200087e240e */
[----:B------:R-:W-:Y:S01]  /*0de0*/  IMAD R19, R19, UR5, RZ ;  /* 0x0000000513137c24 */ /* 0x000fe2000f8e02ff */
[-C--:B------:R-:W-:Y:S01]  /*0df0*/  LEA R118, P0, R18, R105.reuse, 0x1 ;  /* 0x0000006912767211 */ /* 0x080fe200078008ff */
[----:B------:R-:W-:Y:S01]  /*0e00*/  IMAD R15, R15, 0x2, R12 ;  /* 0x000000020f0f7824 */ /* 0x000fe200078e020c */
[----:B------:R-:W-:Y:S01]  /*0e10*/  LEA R116, P1, R16, R105, 0x1 ;  /* 0x0000006910747211 */ /* 0x000fe200078208ff */
[----:B------:R-:W-:Y:S01]  /*0e20*/  UIMAD.WIDE UR4, UR4, 0x2, URZ ;  /* 0x00000002040478a5 */ /* 0x000fe2000f8e023f */
[----:B------:R-:W-:Y:S01]  /*0e30*/  LEA.HI.X.SX32 R113, R22, R21, 0x1, P3 ;  /* 0x0000001516717211 */ /* 0x000fe200018f0eff */
[----:B------:R-:W-:Y:S01]  /*0e40*/  IMAD.HI R14, R19, 0x2, RZ ;  /* 0x00000002130e7827 */ /* 0x000fe200078e02ff */
[----:B------:R-:W-:-:S02]  /*0e50*/  SGXT.U32 R4, R4, 0x4 ;  /* 0x000000040404781a */ /* 0x000fc40000000000 */
[----:B------:R-:W-:Y:S02]  /*0e60*/  CS2R R42, SRZ ;  /* 0x00000000002a7805 */ /* 0x000fe4000001ff00 */
[----:B------:R-:W-:Y:S01]  /*0e70*/  LEA R104, P3, R15, R105, 0x1 ;  /* 0x000000690f687211 */ /* 0x000fe200078608ff */
[----:B------:R-:W-:Y:S01]  /*0e80*/  ULDC UR9, c[0x0][0x238] ;  /* 0x00008e0000097ab9 */ /* 0x000fe20000000800 */
[-C--:B------:R-:W-:Y:S01]  /*0e90*/  LEA.HI.X.SX32 R119, R18, R21.reuse, 0x1, P0 ;  /* 0x0000001512777211 */ /* 0x080fe200000f0eff */
[----:B------:R-:W-:Y:S01]  /*0ea0*/  UMOV UR4, URZ ;  /* 0x0000003f00047c82 */ /* 0x000fe20008000000 */
[-C--:B------:R-:W-:Y:S02]  /*0eb0*/  LEA.HI.X.SX32 R117, R16, R21.reuse, 0x1, P1 ;  /* 0x0000001510757211 */ /* 0x080fe400008f0eff */
[----:B------:R-:W-:Y:S02]  /*0ec0*/  LEA.HI.X.SX32 R115, R20, R21, 0x1, P2 ;  /* 0x0000001514737211 */ /* 0x000fe400010f0eff */
[----:B------:R-:W-:-:S02]  /*0ed0*/  LEA R110, P0, R24, R105, 0x1 ;  /* 0x00000069186e7211 */ /* 0x000fc400078008ff */
[-C--:B------:R-:W-:Y:S02]  /*0ee0*/  LEA R108, P1, R26, R105.reuse, 0x1 ;  /* 0x000000691a6c7211 */ /* 0x080fe400078208ff */
[----:B------:R-:W-:Y:S02]  /*0ef0*/  SHF.L.U32 R17, R19, 0x1, RZ ;  /* 0x0000000113117819 */ /* 0x000fe400000006ff */
[----:B------:R-:W-:Y:S02]  /*0f00*/  LEA R106, P2, R12, R105, 0x1 ;  /* 0x000000690c6a7211 */ /* 0x000fe400078408ff */
[----:B------:R-:W-:Y:S01]  /*0f10*/  LEA.HI.X.SX32 R105, R15, R21, 0x1, P3 ;  /* 0x000000150f697211 */ /* 0x000fe200018f0eff */
[----:B0-----:R-:W-:Y:S01]  /*0f20*/  IMAD R15, R4, R23, RZ ;  /* 0x00000017040f7224 */ /* 0x001fe200078e02ff */
[-C--:B------:R-:W-:Y:S02]  /*0f30*/  LEA.HI.X.SX32 R111, R24, R21.reuse, 0x1, P0 ;  /* 0x00000015186f7211 */ /* 0x080fe400000f0eff */
[----:B------:R-:W-:Y:S01]  /*0f40*/  LEA.HI.X.SX32 R109, R26, R21, 0x1, P1 ;  /* 0x000000151a6d7211 */ /* 0x000fe200008f0eff */
[----:B------:R-:W-:Y:S01]  /*0f50*/  IMAD R16, R23, 0x10, R15 ;  /* 0x0000001017107824 */ /* 0x000fe200078e020f */
[----:B-1----:R-:W-:-:S02]  /*0f60*/  IADD3 R91, P0, P1, R17, UR8, R28 ;  /* 0x00000008115b7c10 */ /* 0x002fc4000f91e01c */
[----:B------:R-:W-:Y:S02]  /*0f70*/  LEA.HI R4, R0, 0x30, RZ, 0x1c ;  /* 0x0000003000047811 */ /* 0x000fe400078fe0ff */
[----:B------:R-:W-:Y:S02]  /*0f80*/  LEA.HI.X.SX32 R107, R12, R21, 0x1, P2 ;  /* 0x000000150c6b7211 */ /* 0x000fe400010f0eff */
[----:B------:R-:W-:Y:S02]  /*0f90*/  LEA.HI R12, R0, 0x70, RZ, 0x1c ;  /* 0x00000070000c7811 */ /* 0x000fe400078fe0ff */
[----:B------:R-:W-:Y:S01]  /*0fa0*/  IADD3.X R19, R14, UR5, R29, P0, P1 ;  /* 0x000000050e137c10 */ /* 0x000fe200087e241d */
[----:B------:R-:W-:Y:S01]  /*0fb0*/  IMAD R14, R4, R23, RZ ;  /* 0x00000017040e7224 */ /* 0x000fe200078e02ff */
[-C--:B------:R-:W-:Y:S01]  /*0fc0*/  LEA R102, P2, R15, R91.reuse, 0x1 ;  /* 0x0000005b0f667211 */ /* 0x080fe200078408ff */
[----:B------:R-:W-:Y:S01]  /*0fd0*/  IMAD R4, R23, 0x10, R16 ;  /* 0x0000001017047824 */ /* 0x000fe200078e0210 */
[----:B------:R-:W-:Y:S01]  /*0fe0*/  LEA R100, P3, R16, R91, 0x1 ;  /* 0x0000005b10647211 */ /* 0x000fe200078608ff */
[----:B------:R-:W-:Y:S01]  /*0ff0*/  IMAD R17, R12, R23, RZ ;  /* 0x000000170c117224 */ /* 0x000fe200078e02ff */
[----:B------:R-:W-:Y:S01]  /*1000*/  LEA.HI.X.SX32 R103, R15, R19, 0x1, P2 ;  /* 0x000000130f677211 */ /* 0x000fe200010f0eff */
[C---:B------:R-:W-:Y:S01]  /*1010*/  IMAD R12, R23.reuse, 0x20, R4 ;  /* 0x00000020170c7824 */ /* 0x040fe200078e0204 */
[----:B------:R-:W-:Y:S01]  /*1020*/  LEA R96, P0, R14, R91, 0x1 ;  /* 0x0000005b0e607211 */ /* 0x000fe200078008ff */
[----:B------:R-:W-:Y:S01]  /*1030*/  UMOV UR5, URZ ;  /* 0x0000003f00057c82 */ /* 0x000fe20008000000 */
[----:B------:R-:W-:Y:S01]  /*1040*/  LEA.HI.X.SX32 R101, R16, R19, 0x1, P3 ;  /* 0x0000001310657211 */ /* 0x000fe200018f0eff */
[----:B------:R-:W-:Y:S01]  /*1050*/  IMAD R15, R23, 0x10, R12 ;  /* 0x00000010170f7824 */ /* 0x000fe200078e020c */
[----:B------:R-:W-:-:S02]  /*1060*/  LEA R94, P3, R12, R91, 0x1 ;  /* 0x0000005b0c5e7211 */ /* 0x000fc400078608ff */
[----:B------:R-:W-:Y:S02]  /*1070*/  LEA.HI.X.SX32 R97, R14, R19, 0x1, P0 ;  /* 0x000000130e617211 */ /* 0x000fe400000f0eff */
[----:B------:R-:W-:Y:S02]  /*1080*/  LEA R14, R23, R15, 0x4 ;  /* 0x0000000f170e7211 */ /* 0x000fe400078e20ff */
[-C--:B------:R-:W-:Y:S02]  /*1090*/  LEA R98, P2, R4, R91.reuse, 0x1 ;  /* 0x0000005b04627211 */ /* 0x080fe400078408ff */
[----:B------:R-:W-:Y:S02]  /*10a0*/  LEA R88, P1, R17, R91, 0x1 ;  /* 0x0000005b11587211 */ /* 0x000fe400078208ff */
[----:B------:R-:W-:Y:S01]  /*10b0*/  LEA.HI.X.SX32 R95, R12, R19, 0x1, P3 ;  /* 0x000000130c5f7211 */ /* 0x000fe200018f0eff */
[----:B------:R-:W-:Y:S01]  /*10c0*/  IMAD.MOV.U32 R12, RZ, RZ, RZ ;  /* 0x000000ffff0c7224 */ /* 0x000fe200078e00ff */
[----:B------:R-:W-:-:S02]  /*10d0*/  LEA R90, P3, R14, R91, 0x1 ;  /* 0x0000005b0e5a7211 */ /* 0x000fc400078608ff */
[----:B------:R-:W-:Y:S01]  /*10e0*/  LEA.HI.X.SX32 R99, R4, R19, 0x1, P2 ;  /* 0x0000001304637211 */ /* 0x000fe200010f0eff */
[----:B------:R-:W-:Y:S01]  /*10f0*/  IMAD.MOV.U32 R4, RZ, RZ, RZ ;  /* 0x000000ffff047224 */ /* 0x000fe200078e00ff */
[----:B------:R-:W-:Y:S02]  /*1100*/  LEA R92, P2, R15, R91, 0x1 ;  /* 0x0000005b0f5c7211 */ /* 0x000fe400078408ff */
[-C--:B------:R-:W-:Y:S02]  /*1110*/  LEA.HI.X.SX32 R89, R17, R19.reuse, 0x1, P1 ;  /* 0x0000001311597211 */ /* 0x080fe400008f0eff */
[----:B------:R-:W-:Y:S02]  /*1120*/  LEA.HI.X.SX32 R91, R14, R19, 0x1, P3 ;  /* 0x000000130e5b7211 */ /* 0x000fe400018f0eff */
[----:B------:R-:W-:Y:S02]  /*1130*/  LEA.HI R16, R82, 0x10, RZ, 0x1e ;  /* 0x0000001052107811 */ /* 0x000fe400078ff0ff */
[----:B------:R-:W-:-:S02]  /*1140*/  SHF.R.U32.HI R17, RZ, 0x3, R0 ;  /* 0x00000003ff117819 */ /* 0x000fc40000011600 */
[C---:B------:R-:W-:Y:S01]  /*1150*/  LEA.HI R14, R82.reuse, 0x18, RZ, 0x1e ;  /* 0x00000018520e7811 */ /* 0x040fe200078ff0ff */
[----:B------:R-:W-:Y:S01]  /*1160*/  IMAD.IADD R73, R11, 0x1, R16 ;  /* 0x000000010b497824 */ /* 0x000fe200078e0210 */
[----:B------:R-:W-:Y:S02]  /*1170*/  LEA.HI R18, R82, 0x8, RZ, 0x1e ;  /* 0x0000000852127811 */ /* 0x000fe400078ff0ff */
[----:B------:R-:W-:Y:S01]  /*1180*/  LEA.HI.X.SX32 R93, R15, R19, 0x1, P2 ;  /* 0x000000130f5d7211 */ /* 0x000fe200010f0eff */
[----:B------:R-:W-:Y:S01]  /*1190*/  IMAD.IADD R74, R11, 0x1, R14 ;  /* 0x000000010b4a7824 */ /* 0x000fe200078e020e */
[----:B------:R-:W-:Y:S01]  /*11a0*/  LOP3.LUT R21, R17, 0x4, RZ, 0xc0, !PT ;  /* 0x0000000411157812 */ /* 0x000fe200078ec0ff */
[----:B------:R-:W-:Y:S01]  /*11b0*/  IMAD.IADD R72, R11, 0x1, R18 ;  /* 0x000000010b487824 */ /* 0x000fe200078e0212 */
[----:B------:R-:W-:Y:S02]  /*11c0*/  LEA R15, R18, UR6, 0x3 ;  /* 0x00000006120f7c11 */ /* 0x000fe4000f8e18ff */
[----:B------:R-:W-:-:S02]  /*11d0*/  LEA R17, R14, UR6, 0x3 ;  /* 0x000000060e117c11 */ /* 0x000fc4000f8e18ff */
[----:B------:R-:W-:Y:S01]  /*11e0*/  LOP3.LUT P0, RZ, R0, 0x1, RZ, 0xc0, !PT ;  /* 0x0000000100ff7812 */ /* 0x000fe2000780c0ff */
[C---:B------:R-:W-:Y:S01]  /*11f0*/  IMAD.IADD R18, R21.reuse, 0x1, R15 ;  /* 0x0000000115127824 */ /* 0x040fe200078e020f */
[----:B------:R-:W-:Y:S01]  /*1200*/  LEA R22, R82, UR6, 0x1 ;  /* 0x0000000652167c11 */ /* 0x000fe2000f8e08ff */
[C---:B------:R-:W-:Y:S01]  /*1210*/  IMAD.IADD R20, R21.reuse, 0x1, R17 ;  /* 0x0000000115147824 */ /* 0x040fe200078e0211 */
[----:B------:R-:W-:Y:S02]  /*1220*/  LEA R16, R16, UR6, 0x3 ;  /* 0x0000000610107c11 */ /* 0x000fe4000f8e18ff */
[----:B------:R-:W-:Y:S02]  /*1230*/  ISETP.LT.U32.AND P0, PT, R10, 0x40, !P0 ;  /* 0x000000400a00780c */ /* 0x000fe40004701070 */
[----:B------:R-:W-:Y:S01]  /*1240*/  IADD3 R19, R21, R16, RZ ;  /* 0x0000001015137210 */ /* 0x000fe20007ffe0ff */
[----:B------:R-:W-:Y:S01]  /*1250*/  IMAD.IADD R21, R22, 0x1, R21 ;  /* 0x0000000116157824 */ /* 0x000fe200078e0215 */
[----:B------:R-:W-:-:S02]  /*1260*/  LEA R10, R10, UR6, 0x2 ;  /* 0x000000060a0a7c11 */ /* 0x000fc4000f8e10ff */
[----:B------:R-:W-:Y:S02]  /*1270*/  MOV R75, 0x3f800000 ;  /* 0x3f800000004b7802 */ /* 0x000fe40000000f00 */
[C---:B------:R-:W-:Y:S02]  /*1280*/  LOP3.LUT R69, R70.reuse, 0x20, RZ, 0x3c, !PT ;  /* 0x0000002046457812 */ /* 0x040fe400078e3cff */
[C---:B------:R-:W-:Y:S02]  /*1290*/  LOP3.LUT R68, R70.reuse, 0x40, RZ, 0x3c, !PT ;  /* 0x0000004046447812 */ /* 0x040fe400078e3cff */
[----:B------:R-:W-:Y:S02]  /*12a0*/  LOP3.LUT R67, R70, 0x60, RZ, 0x3c, !PT ;  /* 0x0000006046437812 */ /* 0x000fe400078e3cff */
[----:B------:R-:W-:Y:S02]  /*12b0*/  LOP3.LUT R11, R13, 0x10, R0, 0x78, !PT ;  /* 0x000000100d0b7812 */ /* 0x000fe400078e7800 */
[----:B------:R-:W-:-:S02]  /*12c0*/  LOP3.LUT R23, R64, 0x40, RZ, 0x3c, !PT ;  /* 0x0000004040177812 */ /* 0x000fc400078e3cff */
[----:B------:R-:W-:-:S07]  /*12d0*/  LOP3.LUT R65, R66, 0x20, RZ, 0x3c, !PT ;  /* 0x0000002042417812 */ /* 0x000fce00078e3cff */
.L_x_1:
[----:B------:R-:W-:-:S04]  /*12e0*/  IMAD.WIDE R54, R12, 0x2, R118 ;  /* 0x000000020c367825 */ /* 0x000fc800078e0276 */
[C---:B------:R-:W-:Y:S01]  /*12f0*/  IMAD.WIDE R34, R12.reuse, 0x2, R110 ;  /* 0x000000020c227825 */ /* 0x040fe200078e026e */
[----:B------:R-:W2:Y:S03]  /*1300*/  LDG.E.U16 R61, desc[UR10][R54.64] ;  /* 0x0000000a363d7981 */ /* 0x000ea6000c1e1500 */
[C---:B------:R-:W-:Y:S01]  /*1310*/  IMAD.WIDE R52, R12.reuse, 0x2, R116 ;  /* 0x000000020c347825 */ /* 0x040fe200078e0274 */
[----:B------:R-:W3:Y:S03]  /*1320*/  LDG.E.U16 R87, desc[UR10][R34.64] ;  /* 0x0000000a22577981 */ /* 0x000ee6000c1e1500 */
[C---:B------:R-:W-:Y:S01]  /*1330*/  IMAD.WIDE R28, R12.reuse, 0x2, R108 ;  /* 0x000000020c1c7825 */ /* 0x040fe200078e026c */
[----:B------:R-:W4:Y:S03]  /*1340*/  LDG.E.U16 R60, desc[UR10][R52.64] ;  /* 0x0000000a343c7981 */ /* 0x000f26000c1e1500 */
[C---:B------:R-:W-:Y:S01]  /*1350*/  IMAD.WIDE R32, R12.reuse, 0x2, R114 ;  /* 0x000000020c207825 */ /* 0x040fe200078e0272 */
[----:B------:R-:W5:Y:S03]  /*1360*/  LDG.E.U16 R120, desc[UR10][R28.64] ;  /* 0x0000000a1c787981 */ /* 0x000f66000c1e1500 */
[C---:B------:R-:W-:Y:S01]  /*1370*/  IMAD.WIDE R26, R12.reuse, 0x2, R106 ;  /* 0x000000020c1a7825 */ /* 0x040fe200078e026a */
[----:B------:R-:W5:Y:S03]  /*1380*/  LDG.E.U16 R63, desc[UR10][R32.64] ;  /* 0x0000000a203f7981 */ /* 0x000f66000c1e1500 */
[C---:B------:R-:W-:Y:S01]  /*1390*/  IMAD.WIDE R30, R12.reuse, 0x2, R112 ;  /* 0x000000020c1e7825 */ /* 0x040fe200078e0270 */
[----:B------:R-:W5:Y:S03]  /*13a0*/  LDG.E.U16 R121, desc[UR10][R26.64] ;  /* 0x0000000a1a797981 */ /* 0x000f66000c1e1500 */
[----:B------:R-:W-:Y:S01]  /*13b0*/  IMAD.WIDE R24, R12, 0x2, R104 ;  /* 0x000000020c187825 */ /* 0x000fe200078e0268 */
[----:B------:R-:W5:Y:S04]  /*13c0*/  LDG.E.U16 R62, desc[UR10][R30.64] ;  /* 0x0000000a1e3e7981 */ /* 0x000f68000c1e1500 */
[----:B------:R-:W5:Y:S01]  /*13d0*/  LDG.E.U16 R122, desc[UR10][R24.64] ;  /* 0x0000000a187a7981 */ /* 0x000f62000c1e1500 */
[----:B------:R-:W-:Y:S06]  /*13e0*/  BAR.SYNC.DEFER_BLOCKING 0x0 ;  /* 0x0000000000007b1d */ /* 0x000fec0000010000 */
[----:B--2---:R-:W-:Y:S04]  /*13f0*/  STS.U16 [R70+UR6+0x2000], R61 ;  /* 0x0020003d46007988 */ /* 0x004fe80008000406 */
[----:B---3--:R-:W-:Y:S04]  /*1400*/  STS.U16 [R70+UR6+0x2800], R87 ;  /* 0x0028005746007988 */ /* 0x008fe80008000406 */
[----:B----4-:R-:W-:Y:S04]  /*1410*/  STS.U16 [R69+UR6+0x2200], R60 ;  /* 0x0022003c45007988 */ /* 0x010fe80008000406 */
[----:B-----5:R-:W-:Y:S04]  /*1420*/  STS.U16 [R69+UR6+0x2a00], R120 ;  /* 0x002a007845007988 */ /* 0x020fe80008000406 */
[----:B------:R-:W-:Y:S04]  /*1430*/  STS.U16 [R68+UR6+0x2400], R63 ;  /* 0x0024003f44007988 */ /* 0x000fe80008000406 */
[----:B------:R-:W-:Y:S04]  /*1440*/  STS.U16 [R68+UR6+0x2c00], R121 ;  /* 0x002c007944007988 */ /* 0x000fe80008000406 */
[----:B------:R-:W-:Y:S04]  /*1450*/  STS.U16 [R67+UR6+0x2600], R62 ;  /* 0x0026003e43007988 */ /* 0x000fe80008000406 */
[----:B------:R-:W-:Y:S01]  /*1460*/  STS.U16 [R67+UR6+0x2e00], R122 ;  /* 0x002e007a43007988 */ /* 0x000fe20008000406 */
[----:B------:R-:W-:Y:S06]  /*1470*/  BAR.SYNC.DEFER_BLOCKING 0x0 ;  /* 0x0000000000007b1d */ /* 0x000fec0000010000 */
[----:B------:R-:W-:Y:S04]  /*1480*/  LDSM.16.MT88.4 R52, [R66+UR6] ;  /* 0x000000064234783b */ /* 0x000fe80008004200 */
[----:B------:R-:W0:Y:S04]  /*1490*/  LDSM.16.M88.4 R56, [R64+UR6+0x2000] ;  /* 0x002000064038783b */ /* 0x000e280008000200 */
[----:B------:R-:W1:Y:S04]  /*14a0*/  LDSM.16.MT88.4 R32, [R65+UR6] ;  /* 0x000000064120783b */ /* 0x000e680008004200 */
[----:B------:R-:W2:Y:S04]  /*14b0*/  LDSM.16.MT88.4 R28, [R66+UR6+0x400] ;  /* 0x00040006421c783b */ /* 0x000ea80008004200 */
[----:B------:R-:W3:Y:S04]  /*14c0*/  LDSM.16.MT88.4 R24, [R65+UR6+0x400] ;  /* 0x000400064118783b */ /* 0x000ee80008004200 */
[----:B------:R-:W-:Y:S01]  /*14d0*/  LDSM.16.M88.4 R60, [R23+UR6+0x2000] ;  /* 0x00200006173c783b */ /* 0x000fe20008000200 */
[-C--:B0-----:R-:W-:Y:S06]  /*14e0*/  HMMA.16816.F32.BF16 R52, R52, R56.reuse, RZ ;  /* 0x000000383434723c */ /* 0x081fec00000418ff */
[----:B-1----:R-:W-:-:S15]  /*14f0*/  HMMA.16816.F32.BF16 R32, R32, R56, RZ ;  /* 0x000000382020723c */ /* 0x002fde00000418ff */
[----:B------:R-:W-:-:S03]  /*1500*/  NOP ;  /* 0x0000000000007918 */ /* 0x000fc60000000000 */
[-C--:B--2---:R-:W-:Y:S01]  /*1510*/  HMMA.16816.F32.BF16 R28, R28, R58.reuse, R52 ;  /* 0x0000003a1c1c723c */ /* 0x084fe20000041834 */
[----:B------:R-:W0:Y:S05]  /*1520*/  LDSM.16.MT88.4 R52, [R66+UR6+0x800] ;  /* 0x000800064234783b */ /* 0x000e2a0008004200 */
[----:B---3--:R-:W-:Y:S01]  /*1530*/  HMMA.16816.F32.BF16 R56, R24, R58, R32 ;  /* 0x0000003a1838723c */ /* 0x008fe20000041820 */
[----:B------:R-:W1:Y:S04]  /*1540*/  LDSM.16.MT88.4 R32, [R65+UR6+0x800] ;  /* 0x000800064120783b */ /* 0x000e680008004200 */
[----:B------:R-:W2:-:S13]  /*1550*/  LDSM.16.MT88.4 R24, [R66+UR6+0xc00] ;  /* 0x000c00064218783b */ /* 0x000e9a0008004200 */
[-C--:B0-----:R-:W-:Y:S01]  /*1560*/  HMMA.16816.F32.BF16 R28, R52, R60.reuse, R28 ;  /* 0x0000003c341c723c */ /* 0x081fe2000004181c */
[----:B------:R-:W0:Y:S05]  /*1570*/  LDSM.16.MT88.4 R52, [R65+UR6+0xc00] ;  /* 0x000c00064134783b */ /* 0x000e2a0008004200 */
[----:B-1----:R-:W-:Y:S01]  /*1580*/  HMMA.16816.F32.BF16 R56, R32, R60, R56 ;  /* 0x0000003c2038723c */ /* 0x002fe20000041838 */
[----:B------:R-:W-:-:S15]  /*1590*/  LDSM.16.M88.4 R32, [R64+UR6+0x2080] ;  /* 0x002080064020783b */ /* 0x000fde0008000200 */
[----:B------:R-:W-:-:S02]  /*15a0*/  NOP ;  /* 0x0000000000007918 */ /* 0x000fc40000000000 */
[-C--:B--2---:R-:W-:Y:S01]  /*15b0*/  HMMA.16816.F32.BF16 R24, R24, R62.reuse, R28 ;  /* 0x0000003e1818723c */ /* 0x084fe2000004181c */
[----:B------:R-:W1:Y:S05]  /*15c0*/  LDSM.16.MT88.4 R28, [R66+UR6+0x1000] ;  /* 0x00100006421c783b */ /* 0x000e6a0008004200 */
[----:B0-----:R-:W-:Y:S01]  /*15d0*/  HMMA.16816.F32.BF16 R60, R52, R62, R56 ;  /* 0x0000003e343c723c */ /* 0x001fe20000041838 */
[----:B------:R-:W0:Y:S04]  /*15e0*/  LDSM.16.MT88.4 R56, [R65+UR6+0x1000] ;  /* 0x001000064138783b */ /* 0x000e280008004200 */
[----:B------:R-:W2:-:S13]  /*15f0*/  LDSM.16.MT88.4 R52, [R66+UR6+0x1400] ;  /* 0x001400064234783b */ /* 0x000e9a0008004200 */
[-C--:B-1----:R-:W-:Y:S01]  /*1600*/  HMMA.16816.F32.BF16 R28, R28, R32.reuse, R24 ;  /* 0x000000201c1c723c */ /* 0x082fe20000041818 */
[----:B------:R-:W1:Y:S05]  /*1610*/  LDSM.16.MT88.4 R24, [R65+UR6+0x1400] ;  /* 0x001400064118783b */ /* 0x000e6a0008004200 */
[----:B0-----:R-:W-:-:S15]  /*1620*/  HMMA.16816.F32.BF16 R56, R56, R32, R60 ;  /* 0x000000203838723c */ /* 0x001fde000004183c */
[----:B------:R-:W-:-:S03]  /*1630*/  NOP ;  /* 0x0000000000007918 */ /* 0x000fc60000000000 */
[-C--:B--2---:R-:W-:Y:S01]  /*1640*/  HMMA.16816.F32.BF16 R60, R52, R34.reuse, R28 ;  /* 0x00000022343c723c */ /* 0x084fe2000004181c */
[----:B------:R-:W-:Y:S04]  /*1650*/  LDSM.16.MT88.4 R52, [R66+UR6+0x1800] ;  /* 0x001800064234783b */ /* 0x000fe80008004200 */
[----:B------:R-:W0:Y:S01]  /*1660*/  LDSM.16.M88.4 R28, [R23+UR6+0x2080] ;  /* 0x00208006171c783b */ /* 0x000e220008000200 */
[----:B-1----:R-:W-:Y:S03]  /*1670*/  HMMA.16816.F32.BF16 R24, R24, R34, R56 ;  /* 0x000000221818723c */ /* 0x002fe60000041838 */
[----:B------:R-:W1:Y:S04]  /*1680*/  LDSM.16.MT88.4 R56, [R65+UR6+0x1800] ;  /* 0x001800064138783b */ /* 0x000e680008004200 */
[----:B------:R-:W2:Y:S11]  /*1690*/  LDSM.16.MT88.4 R32, [R66+UR6+0x1c00] ;  /* 0x001c00064220783b */ /* 0x000eb60008004200 */
[-C--:B0-----:R-:W-:Y:S01]  /*16a0*/  HMMA.16816.F32.BF16 R52, R52, R28.reuse, R60 ;  /* 0x0000001c3434723c */ /* 0x081fe2000004183c */
[----:B------:R-:W0:Y:S05]  /*16b0*/  LDSM.16.MT88.4 R60, [R65+UR6+0x1c00] ;  /* 0x001c0006413c783b */ /* 0x000e2a0008004200 */
[----:B-1----:R-:W-:-:S15]  /*16c0*/  HMMA.16816.F32.BF16 R24, R56, R28, R24 ;  /* 0x0000001c3818723c */ /* 0x002fde0000041818 */
[----:B------:R-:W-:-:S03]  /*16d0*/  NOP ;  /* 0x0000000000007918 */ /* 0x000fc60000000000 */
[-C--:B--2---:R-:W-:Y:S01]  /*16e0*/  HMMA.16816.F32.BF16 R32, R32, R30.reuse, R52 ;  /* 0x0000001e2020723c */ /* 0x084fe20000041834 */
[----:B------:R-:W-:Y:S06]  /*16f0*/  BAR.SYNC.DEFER_BLOCKING 0x0 ;  /* 0x0000000000007b1d */ /* 0x000fec0000010000 */
[----:B------:R-:W-:Y:S01]  /*1700*/  IADD3 R52, P1, R6, UR4, RZ ;  /* 0x0000000406347c10 */ /* 0x000fe2000ff3e0ff */
[----:B0-----:R-:W-:Y:S04]  /*1710*/  HMMA.16816.F32.BF16 R24, R60, R30, R24 ;  /* 0x0000001e3c18723c */ /* 0x001fe80000041818 */
[----:B------:R-:W-:Y:S01]  /*1720*/  IMAD.X R53, RZ, RZ, UR5, P1 ;  /* 0x00000005ff357e24 */ /* 0x000fe200088e06ff */
[----:B------:R-:W-:-:S02]  /*1730*/  ISETP.GT.U32.AND P2, PT, R52, R71, PT ;  /* 0x000000473400720c */ /* 0x000fc40003f44070 */
[----:B------:R-:W-:Y:S02]  /*1740*/  ISETP.GE.U32.AND P1, PT, R52, R71, PT ;  /* 0x000000473400720c */ /* 0x000fe40003f26070 */
[----:B------:R-:W-:-:S07]  /*1750*/  ISETP.GT.U32.AND.EX P2, PT, R53, RZ, PT, P2 ;  /* 0x000000ff3500720c */ /* 0x000fce0003f44120 */
[----:B------:R-:W-:Y:S01]  /*1760*/  FMUL R28, R32, UR9 ;  /* 0x00000009201c7c20 */ /* 0x000fe20008400000 */
[----:B------:R-:W-:Y:S01]  /*1770*/  FMUL R29, R33, UR9 ;  /* 0x00000009211d7c20 */ /* 0x000fe20008400000 */
[----:B------:R-:W-:Y:S02]  /*1780*/  ISETP.GE.U32.AND.EX P1, PT, R53, RZ, PT, P1 ;  /* 0x000000ff3500720c */ /* 0x000fe40003f26110 */
[-C--:B------:R-:W-:Y:S02]  /*1790*/  ISETP.GT.U32.AND P3, PT, R52, R72.reuse, PT ;  /* 0x000000483400720c */ /* 0x080fe40003f64070 */
[----:B------:R-:W-:Y:S02]  /*17a0*/  FSEL R28, R28, -INF , !P2 ;  /* 0xff8000001c1c7808 */ /* 0x000fe40005000000 */
[----:B------:R-:W-:Y:S02]  /*17b0*/  FSEL R29, R29, -INF , !P1 ;  /* 0xff8000001d1d7808 */ /* 0x000fe40004800000 */
[----:B------:R-:W-:-:S02]  /*17c0*/  ISETP.GE.U32.AND P2, PT, R52, R72, PT ;  /* 0x000000483400720c */ /* 0x000fc40003f46070 */
[-C--:B------:R-:W-:Y:S01]  /*17d0*/  ISETP.GT.U32.AND P1, PT, R52, R73.reuse, PT ;  /* 0x000000493400720c */ /* 0x080fe20003f24070 */
[----:B------:R-:W-:Y:S01]  /*17e0*/  FMUL R30, R34, UR9 ;  /* 0x00000009221e7c20 */ /* 0x000fe20008400000 */
[----:B------:R-:W-:Y:S01]  /*17f0*/  FMUL R31, R35, UR9 ;  /* 0x00000009231f7c20 */ /* 0x000fe20008400000 */
[C---:B------:R-:W-:Y:S01]  /*1800*/  ISETP.GT.U32.AND.EX P3, PT, R53.reuse, RZ, PT, P3 ;  /* 0x000000ff3500720c */ /* 0x040fe20003f64130 */
[----:B------:R-:W-:Y:S01]  /*1810*/  FMUL R24, R24, UR9 ;  /* 0x0000000918187c20 */ /* 0x000fe20008400000 */
[C---:B------:R-:W-:Y:S02]  /*1820*/  ISETP.GE.U32.AND.EX P2, PT, R53.reuse, RZ, PT, P2 ;  /* 0x000000ff3500720c */ /* 0x040fe40003f46120 */
[----:B------:R-:W-:Y:S02]  /*1830*/  ISETP.GT.U32.AND.EX P1, PT, R53, RZ, PT, P1 ;  /* 0x000000ff3500720c */ /* 0x000fe40003f24110 */
[----:B------:R-:W-:Y:S02]  /*1840*/  FSEL R30, R30, -INF , !P3 ;  /* 0xff8000001e1e7808 */ /* 0x000fe40005800000 */
[----:B------:R-:W-:-:S02]  /*1850*/  ISETP.GE.U32.AND P3, PT, R52, R73, PT ;  /* 0x000000493400720c */ /* 0x000fc40003f66070 */
[----:B------:R-:W-:Y:S02]  /*1860*/  FSEL R31, R31, -INF , !P2 ;  /* 0xff8000001f1f7808 */ /* 0x000fe40005000000 */
[----:B------:R-:W-:Y:S02]  /*1870*/  FSEL R24, R24, -INF , !P1 ;  /* 0xff80000018187808 */ /* 0x000fe40004800000 */
[CC--:B------:R-:W-:Y:S02]  /*1880*/  ISETP.GT.U32.AND P2, PT, R52.reuse, R74.reuse, PT ;  /* 0x0000004a3400720c */ /* 0x0c0fe40003f44070 */
[----:B------:R-:W-:Y:S01]  /*1890*/  ISETP.GE.U32.AND P1, PT, R52, R74, PT ;  /* 0x0000004a3400720c */ /* 0x000fe20003f26070 */
[----:B------:R-:W-:Y:S01]  /*18a0*/  FMUL R25, R25, UR9 ;  /* 0x0000000919197c20 */ /* 0x000fe20008400000 */
[----:B------:R-:W-:Y:S01]  /*18b0*/  FMUL R26, R26, UR9 ;  /* 0x000000091a1a7c20 */ /* 0x000fe20008400000 */
[----:B------:R-:W-:Y:S01]  /*18c0*/  FMUL R32, R27, UR9 ;  /* 0x000000091b207c20 */ /* 0x000fe20008400000 */
[----:B------:R-:W-:-:S02]  /*18d0*/  ISETP.GE.U32.AND.EX P3, PT, R53, RZ, PT, P3 ;  /* 0x000000ff3500720c */ /* 0x000fc40003f66130 */
[C---:B------:R-:W-:Y:S02]  /*18e0*/  ISETP.GT.U32.AND.EX P2, PT, R53.reuse, RZ, PT, P2 ;  /* 0x000000ff3500720c */ /* 0x040fe40003f44120 */
[----:B------:R-:W-:Y:S02]  /*18f0*/  ISETP.GE.U32.AND.EX P1, PT, R53, RZ, PT, P1 ;  /* 0x000000ff3500720c */ /* 0x000fe40003f26110 */
[----:B------:R-:W-:Y:S02]  /*1900*/  FSEL R27, R25, -INF , !P3 ;  /* 0xff800000191b7808 */ /* 0x000fe40005800000 */
[----:B------:R-:W-:Y:S02]  /*1910*/  FSEL R26, R26, -INF , !P2 ;  /* 0xff8000001a1a7808 */ /* 0x000fe40005000000 */
[----:B------:R-:W-:Y:S02]  /*1920*/  FSEL R25, R32, -INF , !P1 ;  /* 0xff80000020197808 */ /* 0x000fe40004800000 */
[----:B------:R-:W-:-:S02]  /*1930*/  FMNMX R32, R28, R29, !PT ;  /* 0x0000001d1c207209 */ /* 0x000fc40007800000 */
[----:B------:R-:W-:Y:S02]  /*1940*/  FMNMX R33, R30, R31, !PT ;  /* 0x0000001f1e217209 */ /* 0x000fe40007800000 */
[----:B------:R-:W-:Y:S02]  /*1950*/  FMNMX R34, R24, R27, !PT ;  /* 0x0000001b18227209 */ /* 0x000fe40007800000 */
[----:B------:R-:W-:Y:S01]  /*1960*/  FMNMX R35, R26, R25, !PT ;  /* 0x000000191a237209 */ /* 0x000fe20007800000 */
[----:B------:R-:W0:Y:S04]  /*1970*/  SHFL.BFLY PT, R53, R32, 0x2, 0x1f ;  /* 0x0c401f0020357f89 */ /* 0x000e2800000e0000 */
[----:B------:R-:W1:Y:S04]  /*1980*/  SHFL.BFLY PT, R52, R33, 0x2, 0x1f ;  /* 0x0c401f0021347f89 */ /* 0x000e6800000e0000 */
[----:B------:R-:W2:Y:S04]  /*1990*/  SHFL.BFLY PT, R55, R34, 0x2, 0x1f ;  /* 0x0c401f0022377f89 */ /* 0x000ea800000e0000 */
[----:B------:R-:W3:Y:S01]  /*19a0*/  SHFL.BFLY PT, R58, R35, 0x2, 0x1f ;  /* 0x0c401f00233a7f89 */ /* 0x000ee200000e0000 */
[----:B0-----:R-:W-:-:S02]  /*19b0*/  FMNMX R53, R32, R53, !PT ;  /* 0x0000003520357209 */ /* 0x001fc40007800000 */
[----:B-1----:R-:W-:Y:S02]  /*19c0*/  FMNMX R54, R33, R52, !PT ;  /* 0x0000003421367209 */ /* 0x002fe40007800000 */
[----:B--2---:R-:W-:Y:S01]  /*19d0*/  FMNMX R56, R34, R55, !PT ;  /* 0x0000003722387209 */ /* 0x004fe20007800000 */
[----:B------:R-:W0:Y:S01]  /*19e0*/  SHFL.BFLY PT, R52, R53, 0x1, 0x1f ;  /* 0x0c201f0035347f89 */ /* 0x000e2200000e0000 */
[----:B---3--:R-:W-:-:S03]  /*19f0*/  FMNMX R58, R35, R58, !PT ;  /* 0x0000003a233a7209 */ /* 0x008fc60007800000 */
[----:B------:R-:W1:Y:S04]  /*1a00*/  SHFL.BFLY PT, R55, R54, 0x1, 0x1f ;  /* 0x0c201f0036377f89 */ /* 0x000e6800000e0000 */
[----:B------:R-:W2:Y:S04]  /*1a10*/  SHFL.BFLY PT, R57, R56, 0x1, 0x1f ;  /* 0x0c201f0038397f89 */ /* 0x000ea800000e0000 */
[----:B------:R-:W3:Y:S01]  /*1a20*/  SHFL.BFLY PT, R59, R58, 0x1, 0x1f ;  /* 0x0c201f003a3b7f89 */ /* 0x000ee200000e0000 */
[----:B0-----:R-:W-:Y:S02]  /*1a30*/  FMNMX R52, R53, R52, !PT ;  /* 0x0000003435347209 */ /* 0x001fe40007800000 */
[----:B-1----:R-:W-:-:S03]  /*1a40*/  FMNMX R55, R54, R55, !PT ;  /* 0x0000003736377209 */ /* 0x002fc60007800000 */
[----:B------:R-:W-:Y:S01]  /*1a50*/  @P6 STS [R21+0x2000], R52 ;  /* 0x0020003415006388 */ /* 0x000fe20000000800 */
[----:B--2---:R-:W-:-:S03]  /*1a60*/  FMNMX R34, R56, R57, !PT ;  /* 0x0000003938227209 */ /* 0x004fc60007800000 */
[----:B------:R-:W-:Y:S01]  /*1a70*/  @P6 STS [R18+0x2000], R55 ;  /* 0x0020003712006388 */ /* 0x000fe20000000800 */
[----:B---3--:R-:W-:-:S03]  /*1a80*/  FMNMX R35, R58, R59, !PT ;  /* 0x0000003b3a237209 */ /* 0x008fc60007800000 */
[----:B------:R-:W-:Y:S04]  /*1a90*/  @P6 STS [R19+0x2000], R34 ;  /* 0x0020002213006388 */ /* 0x000fe80000000800 */
[----:B------:R-:W-:Y:S01]  /*1aa0*/  @P6 STS [R20+0x2000], R35 ;  /* 0x0020002314006388 */ /* 0x000fe20000000800 */
[----:B------:R-:W-:Y:S06]  /*1ab0*/  BAR.SYNC.DEFER_BLOCKING 0x0 ;  /* 0x0000000000007b1d */ /* 0x000fec0000010000 */
[----:B------:R-:W0:Y:S04]  /*1ac0*/  @!P5 LDS R13, [R10+0x2000] ;  /* 0x002000000a0dd984 */ /* 0x000e280000000800 */
[----:B0-----:R-:W0:Y:S02]  /*1ad0*/  SHFL.BFLY PT, R32, R13, 0x1, 0x1f ;  /* 0x0c201f000d207f89 */ /* 0x001e2400000e0000 */
[----:B0-----:R-:W-:-:S05]  /*1ae0*/  FMNMX R33, R13, R32, !PT ;  /* 0x000000200d217209 */ /* 0x001fca0007800000 */
[----:B------:R-:W-:Y:S01]  /*1af0*/  @P0 STS [R10+0x2000], R33 ;  /* 0x002000210a000388 */ /* 0x000fe20000000800 */
[----:B------:R-:W-:Y:S06]  /*1b00*/  BAR.SYNC.DEFER_BLOCKING 0x0 ;  /* 0x0000000000007b1d */ /* 0x000fec0000010000 */
[----:B------:R-:W0:Y:S04]  /*1b10*/  LDS R59, [R22+0x2000] ;  /* 0x00200000163b7984 */ /* 0x000e280000000800 */
[----:B------:R-:W1:Y:S04]  /*1b20*/  LDS R58, [R15+0x2000] ;  /* 0x002000000f3a7984 */ /* 0x000e680000000800 */
[----:B------:R-:W2:Y:S04]  /*1b30*/  LDS R57, [R16+0x2000] ;  /* 0x0020000010397984 */ /* 0x000ea80000000800 */
[----:B------:R-:W3:Y:S01]  /*1b40*/  LDS R56, [R17+0x2000] ;  /* 0x0020000011387984 */ /* 0x000ee20000000800 */
[----:B0-----:R-:W-:-:S02]  /*1b50*/  FMNMX R59, R59, R86, !PT ;  /* 0x000000563b3b7209 */ /* 0x001fc40007800000 */
[----:B-1----:R-:W-:-:S03]  /*1b60*/  FMNMX R58, R58, R85, !PT ;  /* 0x000000553a3a7209 */ /* 0x002fc60007800000 */
[--C-:B------:R-:W-:Y:S01]  /*1b70*/  FADD R28, R28, -R59.reuse ;  /* 0x8000003b1c1c7221 */ /* 0x100fe20000000000 */
[----:B--2---:R-:W-:Y:S01]  /*1b80*/  FMNMX R57, R57, R84, !PT ;  /* 0x0000005439397209 */ /* 0x004fe20007800000 */
[----:B------:R-:W-:Y:S01]  /*1b90*/  FADD R29, R29, -R59 ;  /* 0x8000003b1d1d7221 */ /* 0x000fe20000000000 */
[----:B---3--:R-:W-:Y:S01]  /*1ba0*/  FMNMX R56, R56, R83, !PT ;  /* 0x0000005338387209 */ /* 0x008fe20007800000 */
[--C-:B------:R-:W-:Y:S01]  /*1bb0*/  FADD R30, R30, -R58.reuse ;  /* 0x8000003a1e1e7221 */ /* 0x100fe20000000000 */
[----:B------:R-:W-:Y:S01]  /*1bc0*/  FADD R31, R31, -R58 ;  /* 0x8000003a1f1f7221 */ /* 0x000fe20000000000 */
[--C-:B------:R-:W-:Y:S01]  /*1bd0*/  FADD R24, R24, -R57.reuse ;  /* 0x8000003918187221 */ /* 0x100fe20000000000 */
[----:B------:R-:W-:Y:S01]  /*1be0*/  FADD R27, R27, -R57 ;  /* 0x800000391b1b7221 */ /* 0x000fe20000000000 */
[--C-:B------:R-:W-:Y:S01]  /*1bf0*/  FADD R26, R26, -R56.reuse ;  /* 0x800000381a1a7221 */ /* 0x100fe20000000000 */
[----:B------:R-:W-:Y:S01]  /*1c00*/  FADD R25, R25, -R56 ;  /* 0x8000003819197221 */ /* 0x000fe20000000000 */
[----:B------:R-:W-:Y:S01]  /*1c10*/  FMUL R28, R28, 1.4426950216293334961 ;  /* 0x3fb8aa3b1c1c7820 */ /* 0x000fe20000400000 */
[----:B------:R-:W-:Y:S01]  /*1c20*/  FMUL R29, R29, 1.4426950216293334961 ;  /* 0x3fb8aa3b1d1d7820 */ /* 0x000fe20000400000 */
[----:B------:R-:W-:Y:S01]  /*1c30*/  FMUL R30, R30, 1.4426950216293334961 ;  /* 0x3fb8aa3b1e1e7820 */ /* 0x000fe20000400000 */
[----:B------:R-:W-:Y:S01]  /*1c40*/  FMUL R31, R31, 1.4426950216293334961 ;  /* 0x3fb8aa3b1f1f7820 */ /* 0x000fe20000400000 */
[----:B------:R-:W-:Y:S01]  /*1c50*/  FMUL R24, R24, 1.4426950216293334961 ;  /* 0x3fb8aa3b18187820 */ /* 0x000fe20000400000 */
[----:B------:R-:W-:Y:S01]  /*1c60*/  FMUL R27, R27, 1.4426950216293334961 ;  /* 0x3fb8aa3b1b1b7820 */ /* 0x000fe20000400000 */
[----:B------:R-:W-:Y:S01]  /*1c70*/  FMUL R26, R26, 1.4426950216293334961 ;  /* 0x3fb8aa3b1a1a7820 */ /* 0x000fe20000400000 */
[----:B------:R-:W-:Y:S01]  /*1c80*/  FMUL R25, R25, 1.4426950216293334961 ;  /* 0x3fb8aa3b19197820 */ /* 0x000fe20000400000 */
[----:B------:R-:W-:Y:S08]  /*1c90*/  MUFU.EX2 R121, R28 ;  /* 0x0000001c00797308 */ /* 0x000ff00000000800 */
[----:B------:R-:W0:Y:S08]  /*1ca0*/  MUFU.EX2 R122, R29 ;  /* 0x0000001d007a7308 */ /* 0x000e300000000800 */
[----:B------:R-:W-:Y:S08]  /*1cb0*/  MUFU.EX2 R87, R30 ;  /* 0x0000001e00577308 */ /* 0x000ff00000000800 */
[----:B------:R-:W1:Y:S08]  /*1cc0*/  MUFU.EX2 R120, R31 ;  /* 0x0000001f00787308 */ /* 0x000e700000000800 */
[----:B------:R-:W-:Y:S08]  /*1cd0*/  MUFU.EX2 R62, R24 ;  /* 0x00000018003e7308 */ /* 0x000ff00000000800 */
[----:B------:R-:W2:Y:S08]  /*1ce0*/  MUFU.EX2 R63, R27 ;  /* 0x0000001b003f7308 */ /* 0x000eb00000000800 */
[----:B------:R-:W-:Y:S08]  /*1cf0*/  MUFU.EX2 R60, R26 ;  /* 0x0000001a003c7308 */ /* 0x000ff00000000800 */
[----:B------:R-:W3:Y:S01]  /*1d00*/  MUFU.EX2 R61, R25 ;  /* 0x00000019003d7308 */ /* 0x000ee20000000800 */
[----:B0-----:R-:W-:Y:S01]  /*1d10*/  FADD R28, R121, R122 ;  /* 0x0000007a791c7221 */ /* 0x001fe20000000000 */
[----:B-1----:R-:W-:Y:S01]  /*1d20*/  FADD R29, R87, R120 ;  /* 0x00000078571d7221 */ /* 0x002fe20000000000 */
[----:B--2---:R-:W-:-:S03]  /*1d30*/  FADD R24, R62, R63 ;  /* 0x0000003f3e187221 */ /* 0x004fc60000000000 */
[----:B------:R-:W0:Y:S04]  /*1d40*/  SHFL.BFLY PT, R31, R28, 0x2, 0x1f ;  /* 0x0c401f001c1f7f89 */ /* 0x000e2800000e0000 */
[----:B------:R-:W1:Y:S01]  /*1d50*/  SHFL.BFLY PT, R32, R29, 0x2, 0x1f ;  /* 0x0c401f001d207f89 */ /* 0x000e6200000e0000 */
[----:B---3--:R-:W-:-:S03]  /*1d60*/  FADD R30, R60, R61 ;  /* 0x0000003d3c1e7221 */ /* 0x008fc60000000000 */
[----:B------:R-:W2:Y:S04]  /*1d70*/  SHFL.BFLY PT, R27, R24, 0x2, 0x1f ;  /* 0x0c401f00181b7f89 */ /* 0x000ea800000e0000 */
[----:B------:R-:W3:Y:S01]  /*1d80*/  SHFL.BFLY PT, R33, R30, 0x2, 0x1f ;  /* 0x0c401f001e217f89 */ /* 0x000ee200000e0000 */
[----:B0-----:R-:W-:Y:S01]  /*1d90*/  FADD R31, R28, R31 ;  /* 0x0000001f1c1f7221 */ /* 0x001fe20000000000 */
[----:B-1----:R-:W-:-:S04]  /*1da0*/  FADD R32, R29, R32 ;  /* 0x000000201d207221 */ /* 0x002fc80000000000 */
[----:B------:R-:W0:Y:S01]  /*1db0*/  SHFL.BFLY PT, R26, R31, 0x1, 0x1f ;  /* 0x0c201f001f1a7f89 */ /* 0x000e2200000e0000 */
[----:B--2---:R-:W-:-:S03]  /*1dc0*/  FADD R27, R24, R27 ;  /* 0x0000001b181b7221 */ /* 0x004fc60000000000 */
[----:B------:R-:W1:Y:S01]  /*1dd0*/  SHFL.BFLY PT, R25, R32, 0x1, 0x1f ;  /* 0x0c201f0020197f89 */ /* 0x000e6200000e0000 */
[----:B---3--:R-:W-:-:S03]  /*1de0*/  FADD R33, R30, R33 ;  /* 0x000000211e217221 */ /* 0x008fc60000000000 */
[----:B------:R-:W2:Y:S04]  /*1df0*/  SHFL.BFLY PT, R34, R27, 0x1, 0x1f ;  /* 0x0c201f001b227f89 */ /* 0x000ea800000e0000 */
[----:B------:R-:W3:Y:S01]  /*1e00*/  SHFL.BFLY PT, R28, R33, 0x1, 0x1f ;  /* 0x0c201f00211c7f89 */ /* 0x000ee200000e0000 */
[----:B0-----:R-:W-:Y:S01]  /*1e10*/  FADD R26, R31, R26 ;  /* 0x0000001a1f1a7221 */ /* 0x001fe20000000000 */
[----:B------:R-:W-:Y:S01]  /*1e20*/  BAR.SYNC.DEFER_BLOCKING 0x0 ;  /* 0x0000000000007b1d */ /* 0x000fe20000010000 */
[----:B-1----:R-:W-:Y:S01]  /*1e30*/  FADD R29, R32, R25 ;  /* 0x00000019201d7221 */ /* 0x002fe20000000000 */
[----:B--2---:R-:W-:Y:S01]  /*1e40*/  FADD R34, R27, R34 ;  /* 0x000000221b227221 */ /* 0x004fe20000000000 */
[----:B---3--:R-:W-:-:S03]  /*1e50*/  FADD R35, R33, R28 ;  /* 0x0000001c21237221 */ /* 0x008fc60000000000 */
[----:B------:R-:W-:Y:S04]  /*1e60*/  @P6 STS [R21+0x2000], R26 ;  /* 0x0020001a15006388 */ /* 0x000fe80000000800 */
[----:B------:R-:W-:Y:S04]  /*1e70*/  @P6 STS [R18+0x2000], R29 ;  /* 0x0020001d12006388 */ /* 0x000fe80000000800 */
[----:B------:R-:W-:Y:S04]  /*1e80*/  @P6 STS [R19+0x2000], R34 ;  /* 0x0020002213006388 */ /* 0x000fe80000000800 */
[----:B------:R-:W-:Y:S01]  /*1e90*/  @P6 STS [R20+0x2000], R35 ;  /* 0x0020002314006388 */ /* 0x000fe20000000800 */
[----:B------:R-:W-:Y:S06]  /*1ea0*/  BAR.SYNC.DEFER_BLOCKING 0x0 ;  /* 0x0000000000007b1d */ /* 0x000fec0000010000 */
[----:B------:R-:W0:Y:S04]  /*1eb0*/  @!P5 LDS R14, [R10+0x2000] ;  /* 0x002000000a0ed984 */ /* 0x000e280000000800 */
[----:B0-----:R-:W0:Y:S02]  /*1ec0*/  SHFL.BFLY PT, R25, R14, 0x1, 0x1f ;  /* 0x0c201f000e197f89 */ /* 0x001e2400000e0000 */
[----:B0-----:R-:W-:-:S05]  /*1ed0*/  FADD R25, R14, R25 ;  /* 0x000000190e197221 */ /* 0x001fca0000000000 */
[----:B------:R0:W-:Y:S01]  /*1ee0*/  @P0 STS [R10+0x2000], R25 ;  /* 0x002000190a000388 */ /* 0x0001e20000000800 */
[C---:B------:R-:W-:Y:S01]  /*1ef0*/  IMAD.WIDE R32, R4.reuse, 0x2, R96 ;  /* 0x0000000204207825 */ /* 0x040fe200078e0260 */
[----:B------:R-:W-:Y:S03]  /*1f00*/  BAR.SYNC.DEFER_BLOCKING 0x0 ;  /* 0x0000000000007b1d */ /* 0x000fe60000010000 */
[----:B------:R-:W-:-:S04]  /*1f10*/  IMAD.WIDE R34, R4, 0x2, R98 ;  /* 0x0000000204227825 */ /* 0x000fc800078e0262 */
[----:B------:R-:W-:-:S04]  /*1f20*/  IMAD.WIDE R26, R4, 0x2, R90 ;  /* 0x00000002041a7825 */ /* 0x000fc800078e025a */
[----:B0-----:R-:W-:-:S04]  /*1f30*/  IMAD.WIDE R24, R4, 0x2, R88 ;  /* 0x0000000204187825 */ /* 0x001fc800078e0258 */
[----:B------:R-:W-:-:S04]  /*1f40*/  IMAD.WIDE R54, R4, 0x2, R102 ;  /* 0x0000000204367825 */ /* 0x000fc800078e0266 */
[----:B------:R-:W-:-:S04]  /*1f50*/  IMAD.WIDE R52, R4, 0x2, R100 ;  /* 0x0000000204347825 */ /* 0x000fc800078e0264 */
[C---:B------:R-:W-:Y:S01]  /*1f60*/  IMAD.WIDE R30, R4.reuse, 0x2, R94 ;  /* 0x00000002041e7825 */ /* 0x040fe200078e025e */
[----:B------:R-:W2:Y:S03]  /*1f70*/  LDG.E.U16 R33, desc[UR10][R32.64] ;  /* 0x0000000a20217981 */ /* 0x000ea6000c1e1500 */
[----:B------:R-:W-:Y:S01]  /*1f80*/  IMAD.WIDE R28, R4, 0x2, R92 ;  /* 0x00000002041c7825 */ /* 0x000fe200078e025c */
[----:B------:R0:W3:Y:S04]  /*1f90*/  LDG.E.U16 R123, desc[UR10][R54.64] ;  /* 0x0000000a367b7981 */ /* 0x0000e8000c1e1500 */
[----:B------:R1:W4:Y:S04]  /*1fa0*/  LDG.E.U16 R125, desc[UR10][R52.64] ;  /* 0x0000000a347d7981 */ /* 0x000328000c1e1500 */
[----:B------:R-:W5:Y:S04]  /*1fb0*/  LDG.E.U16 R35, desc[UR10][R34.64] ;  /* 0x0000000a22237981 */ /* 0x000f68000c1e1500 */
[----:B------:R-:W5:Y:S04]  /*1fc0*/  LDG.E.U16 R124, desc[UR10][R30.64] ;  /* 0x0000000a1e7c7981 */ /* 0x000f68000c1e1500 */
[----:B------:R1:W5:Y:S04]  /*1fd0*/  LDG.E.U16 R32, desc[UR10][R28.64] ;  /* 0x0000000a1c207981 */ /* 0x000368000c1e1500 */
[----:B------:R-:W5:Y:S04]  /*1fe0*/  LDG.E.U16 R27, desc[UR10][R26.64] ;  /* 0x0000000a1a1b7981 */ /* 0x000f68000c1e1500 */
[----:B------:R-:W5:Y:S04]  /*1ff0*/  LDG.E.U16 R25, desc[UR10][R24.64] ;  /* 0x0000000a18197981 */ /* 0x000f68000c1e1500 */
[----:B0-----:R-:W0:Y:S04]  /*2000*/  LDS R55, [R22+0x2000] ;  /* 0x0020000016377984 */ /* 0x001e280000000800 */
[----:B------:R-:W0:Y:S04]  /*2010*/  LDS R54, [R15+0x2000] ;  /* 0x002000000f367984 */ /* 0x000e280000000800 */
[----:B-1----:R-:W1:Y:S04]  /*2020*/  LDS R53, [R16+0x2000] ;  /* 0x0020000010357984 */ /* 0x002e680000000800 */
[----:B------:R-:W1:Y:S01]  /*2030*/  LDS R52, [R17+0x2000] ;  /* 0x0020000011347984 */ /* 0x000e620000000800 */
[----:B------:R-:W-:Y:S01]  /*2040*/  BAR.SYNC.DEFER_BLOCKING 0x0 ;  /* 0x0000000000007b1d */ /* 0x000fe20000010000 */
[----:B------:R-:W-:-:S02]  /*2050*/  F2FP.BF16.F32.PACK_AB R28, R122, R121 ;  /* 0x000000797a1c723e */ /* 0x000fc400000010ff */
[----:B------:R-:W-:Y:S02]  /*2060*/  F2FP.BF16.F32.PACK_AB R29, R120, R87 ;  /* 0x00000057781d723e */ /* 0x000fe400000010ff */
[----:B------:R-:W-:Y:S02]  /*2070*/  F2FP.BF16.F32.PACK_AB R30, R63, R62 ;  /* 0x0000003e3f1e723e */ /* 0x000fe400000010ff */
[----:B------:R-:W-:Y:S01]  /*2080*/  F2FP.BF16.F32.PACK_AB R31, R61, R60 ;  /* 0x0000003c3d1f723e */ /* 0x000fe200000010ff */
[----:B------:R-:W-:Y:S01]  /*2090*/  FADD R60, -R59, R86 ;  /* 0x000000563b3c7221 */ /* 0x000fe20000000100 */
[----:B------:R-:W-:Y:S01]  /*20a0*/  FADD R61, -R58, R85 ;  /* 0x000000553a3d7221 */ /* 0x000fe20000000100 */
[----:B------:R-:W-:Y:S01]  /*20b0*/  FADD R62, -R57, R84 ;  /* 0x00000054393e7221 */ /* 0x000fe20000000100 */
[----:B------:R-:W-:Y:S01]  /*20c0*/  FADD R63, -R56, R83 ;  /* 0x00000053383f7221 */ /* 0x000fe20000000100 */
[----:B------:R-:W-:Y:S01]  /*20d0*/  FMUL R60, R60, 1.4426950216293334961 ;  /* 0x3fb8aa3b3c3c7820 */ /* 0x000fe20000400000 */
[----:B------:R-:W-:Y:S01]  /*20e0*/  FMUL R61, R61, 1.4426950216293334961 ;  /* 0x3fb8aa3b3d3d7820 */ /* 0x000fe20000400000 */
[----:B------:R-:W-:Y:S01]  /*20f0*/  FMUL R62, R62, 1.4426950216293334961 ;  /* 0x3fb8aa3b3e3e7820 */ /* 0x000fe20000400000 */
[----:B------:R-:W-:-:S03]  /*2100*/  FMUL R63, R63, 1.4426950216293334961 ;  /* 0x3fb8aa3b3f3f7820 */ /* 0x000fc60000400000 */
[----:B------:R-:W0:Y:S08]  /*2110*/  MUFU.EX2 R60, R60 ;  /* 0x0000003c003c7308 */ /* 0x000e300000000800 */
[----:B------:R-:W1:Y:S08]  /*2120*/  MUFU.EX2 R61, R61 ;  /* 0x0000003d003d7308 */ /* 0x000e700000000800 */
[----:B------:R-:W1:Y:S08]  /*2130*/  MUFU.EX2 R62, R62 ;  /* 0x0000003e003e7308 */ /* 0x000e700000000800 */
[----:B------:R-:W1:Y:S01]  /*2140*/  MUFU.EX2 R63, R63 ;  /* 0x0000003f003f7308 */ /* 0x000e620000000800 */
[C---:B0-----:R-:W-:Y:S01]  /*2150*/  FMUL R48, R60.reuse, R48 ;  /* 0x000000303c307220 */ /* 0x041fe20000400000 */
[C---:B------:R-:W-:Y:S01]  /*2160*/  FMUL R49, R60.reuse, R49 ;  /* 0x000000313c317220 */ /* 0x040fe20000400000 */
[C---:B------:R-:W-:Y:S01]  /*2170*/  FMUL R36, R60.reuse, R36 ;  /* 0x000000243c247220 */ /* 0x040fe20000400000 */
[----:B------:R-:W-:Y:S01]  /*2180*/  FMUL R37, R60, R37 ;  /* 0x000000253c257220 */ /* 0x000fe20000400000 */
[C---:B-1----:R-:W-:Y:S01]  /*2190*/  FMUL R50, R61.reuse, R50 ;  /* 0x000000323d327220 */ /* 0x042fe20000400000 */
[C---:B------:R-:W-:Y:S01]  /*21a0*/  FMUL R51, R61.reuse, R51 ;  /* 0x000000333d337220 */ /* 0x040fe20000400000 */
[C---:B------:R-:W-:Y:S01]  /*21b0*/  FMUL R38, R61.reuse, R38 ;  /* 0x000000263d267220 */ /* 0x040fe20000400000 */
[----:B------:R-:W-:Y:S01]  /*21c0*/  FMUL R39, R61, R39 ;  /* 0x000000273d277220 */ /* 0x000fe20000400000 */
[----:B------:R-:W-:Y:S01]  /*21d0*/  UIADD3 UR4, UP0, UR4, 0x10, URZ ;  /* 0x0000001004047890 */ /* 0x000fe2000ff1e03f */
[C---:B------:R-:W-:Y:S01]  /*21e0*/  FMUL R44, R62.reuse, R44 ;  /* 0x0000002c3e2c7220 */ /* 0x040fe20000400000 */
[----:B------:R-:W-:-:S02]  /*21f0*/  FMUL R45, R62, R45 ;  /* 0x0000002d3e2d7220 */ /* 0x000fc40000400000 */
[----:B------:R-:W-:Y:S01]  /*2200*/  UIADD3.X UR5, URZ, UR5, URZ, UP0, !UPT ;  /* 0x000000053f057290 */ /* 0x000fe200087fe43f */
[C---:B------:R-:W-:Y:S01]  /*2210*/  FMUL R46, R63.reuse, R46 ;  /* 0x0000002e3f2e7220 */ /* 0x040fe20000400000 */
[----:B------:R-:W-:Y:S01]  /*2220*/  FMUL R47, R63, R47 ;  /* 0x0000002f3f2f7220 */ /* 0x000fe20000400000 */
[----:B------:R-:W-:Y:S01]  /*2230*/  ISETP.LE.U32.AND P1, PT, R79, UR4, PT ;  /* 0x000000044f007c0c */ /* 0x000fe2000bf23070 */
[C---:B------:R-:W-:Y:S01]  /*2240*/  FMUL R40, R62.reuse, R40 ;  /* 0x000000283e287220 */ /* 0x040fe20000400000 */
[----:B------:R-:W-:Y:S01]  /*2250*/  FMUL R41, R62, R41 ;  /* 0x000000293e297220 */ /* 0x000fe20000400000 */
[C---:B------:R-:W-:Y:S01]  /*2260*/  FMUL R42, R63.reuse, R42 ;  /* 0x0000002a3f2a7220 */ /* 0x040fe20000400000 */
[----:B------:R-:W-:Y:S01]  /*2270*/  FMUL R43, R63, R43 ;  /* 0x0000002b3f2b7220 */ /* 0x000fe20000400000 */
[----:B------:R-:W-:Y:S01]  /*2280*/  FFMA R78, R60, R78, R55 ;  /* 0x0000004e3c4e7223 */ /* 0x000fe20000000037 */
[----:B------:R-:W-:Y:S01]  /*2290*/  FFMA R77, R61, R77, R54 ;  /* 0x0000004d3d4d7223 */ /* 0x000fe20000000036 */
[----:B------:R-:W-:Y:S01]  /*22a0*/  FFMA R76, R62, R76, R53 ;  /* 0x0000004c3e4c7223 */ /* 0x000fe20000000035 */
[----:B------:R-:W-:Y:S01]  /*22b0*/  FFMA R75, R63, R75, R52 ;  /* 0x0000004b3f4b7223 */ /* 0x000fe20000000034 */
[----:B------:R-:W-:Y:S01]  /*22c0*/  IMAD.MOV.U32 R86, RZ, RZ, R59 ;  /* 0x000000ffff567224 */ /* 0x000fe200078e003b */
[----:B------:R-:W-:Y:S01]  /*22d0*/  MOV R83, R56 ;  /* 0x0000003800537202 */ /* 0x000fe20000000f00 */
[----:B------:R-:W-:-:S02]  /*22e0*/  IMAD.MOV.U32 R85, RZ, RZ, R58 ;  /* 0x000000ffff557224 */ /* 0x000fc400078e003a */
[----:B------:R-:W-:Y:S01]  /*22f0*/  IMAD.MOV.U32 R84, RZ, RZ, R57 ;  /* 0x000000ffff547224 */ /* 0x000fe200078e0039 */
[----:B--2---:R-:W-:Y:S04]  /*2300*/  STS.U16 [R8+UR6+0x2600], R33 ;  /* 0x0026002108007988 */ /* 0x004fe80008000406 */
[----:B---3--:R-:W-:Y:S04]  /*2310*/  STS.U16 [R8+UR6+0x2000], R123 ;  /* 0x0020007b08007988 */ /* 0x008fe80008000406 */
[----:B----4-:R-:W-:Y:S04]  /*2320*/  STS.U16 [R8+UR6+0x2200], R125 ;  /* 0x0022007d08007988 */ /* 0x010fe80008000406 */
[----:B-----5:R-:W-:Y:S04]  /*2330*/  STS.U16 [R8+UR6+0x2400], R35 ;  /* 0x0024002308007988 */ /* 0x020fe80008000406 */
[----:B------:R-:W-:Y:S04]  /*2340*/  STS.U16 [R8+UR6+0x2800], R124 ;  /* 0x0028007c08007988 */ /* 0x000fe80008000406 */
[----:B------:R-:W-:Y:S04]  /*2350*/  STS.U16 [R8+UR6+0x2a00], R32 ;  /* 0x002a002008007988 */ /* 0x000fe80008000406 */
[----:B------:R-:W-:Y:S04]  /*2360*/  STS.U16 [R8+UR6+0x2c00], R27 ;  /* 0x002c001b08007988 */ /* 0x000fe80008000406 */
[----:B------:R-:W-:Y:S04]  /*2370*/  STS.U16 [R8+UR6+0x2e00], R25 ;  /* 0x002e001908007988 */ /* 0x000fe80008000406 */
[----:B------:R-:W-:Y:S01]  /*2380*/  STSM.16.M88.4 [R7+0x3000], R28 ;  /* 0x0030001c07007844 */ /* 0x000fe20000000200 */
[----:B------:R-:W-:Y:S06]  /*2390*/  BAR.SYNC.DEFER_BLOCKING 0x0 ;  /* 0x0000000000007b1d */ /* 0x000fec0000010000 */
[----:B------:R-:W-:Y:S04]  /*23a0*/  LDSM.16.M88.4 R32, [R11+UR6+0x3000] ;  /* 0x003000060b20783b */ /* 0x000fe80008000200 */
[----:B------:R-:W0:Y:S04]  /*23b0*/  LDSM.16.M88.4 R24, [R9+0x2000] ;  /* 0x002000000918783b */ /* 0x000e280000000200 */
[----:B------:R-:W1:Y:S01]  /*23c0*/  LDSM.16.M88.4 R28, [R11+UR6+0x3200] ;  /* 0x003200060b1c783b */ /* 0x000e620008000200 */
[C---:B0-----:R-:W-:Y:S06]  /*23d0*/  HMMA.16816.F32.BF16 R48, R32.reuse, R24, R48 ;  /* 0x000000182030723c */ /* 0x041fec0000041830 */
[----:B------:R-:W-:Y:S01]  /*23e0*/  HMMA.16816.F32.BF16 R36, R32, R26, R36 ;  /* 0x0000001a2024723c */ /* 0x000fe20000041824 */
[----:B------:R-:W0:Y:S05]  /*23f0*/  LDC R33, c[0x0][0x264] ;  /* 0x00009900ff217b82 */ /* 0x000e2a0000000800 */
[----:B-1----:R-:W-:Y:S03]  /*2400*/  HMMA.16816.F32.BF16 R44, R28, R24, R44 ;  /* 0x000000181c2c723c */ /* 0x002fe6000004182c */
[----:B------:R-:W1:Y:S04]  /*2410*/  LDC R35, c[0x0][0x254] ;  /* 0x00009500ff237b82 */ /* 0x000e680000000800 */
[----:B------:R-:W-:-:S05]  /*2420*/  IMAD.U32 R24, RZ, RZ, UR5 ;  /* 0x00000005ff187e24 */ /* 0x000fca000f8e00ff */
[----:B------:R-:W-:Y:S01]  /*2430*/  ISETP.GE.U32.AND.EX P1, PT, R24, RZ, PT, P1 ;  /* 0x000000ff1800720c */ /* 0x000fe20003f26110 */
[----:B------:R-:W-:Y:S01]  /*2440*/  HMMA.16816.F32.BF16 R40, R28, R26, R40 ;  /* 0x0000001a1c28723c */ /* 0x000fe20000041828 */
[----:B0-----:R-:W-:Y:S01]  /*2450*/  LEA R4, R33, R4, 0x4 ;  /* 0x0000000421047211 */ /* 0x001fe200078e20ff */
[----:B-1----:R-:W-:-:S10]  /*2460*/  IMAD R12, R35, 0x10, R12 ;  /* 0x00000010230c7824 */ /* 0x002fd400078e020c */
[----:B------:R-:W-:-:S12]  /*2470*/  @!P1 BRA `(.L_x_1) ;  /* 0xffffffec00989947 */ /* 0x000fd8000383ffff */
.L_x_0:
[C---:B------:R-:W-:Y:S01]  /*2480*/  FMUL R4, R78.reuse, 8388608 ;  /* 0x4b0000004e047820 */ /* 0x040fe20000400000 */
[----:B------:R-:W-:Y:S01]  /*2490*/  FSETP.GEU.AND P0, PT, R78, 1.175494350822287508e-38, PT ;  /* 0x008000004e00780b */ /* 0x000fe20003f0e000 */
[----:B------:R-:W-:Y:S01]  /*24a0*/  IMAD.SHL.U32 R0, R0, 0x10, RZ ;  /* 0x0000001000007824 */ /* 0x000fe200078e00ff */
[----:B------:R-:W-:Y:S01]  /*24b0*/  FSETP.GEU.AND P1, PT, R77, 1.175494350822287508e-38, PT ;  /* 0x008000004d00780b */ /* 0x000fe20003f2e000 */
[----:B------:R-:W-:Y:S01]  /*24c0*/  BAR.SYNC.DEFER_BLOCKING 0x0 ;  /* 0x0000000000007b1d */ /* 0x000fe20000010000 */
[----:B------:R-:W-:Y:S01]  /*24d0*/  FSEL R4, R4, R78, !P0 ;  /* 0x0000004e04047208 */ /* 0x000fe20004000000 */
[----:B------:R-:W-:Y:S01]  /*24e0*/  IMAD.IADD R5, R82, 0x1, R5 ;  /* 0x0000000152057824 */ /* 0x000fe200078e0205 */
[----:B------:R-:W-:Y:S02]  /*24f0*/  LOP3.LUT R6, R0, 0x70, RZ, 0xc0, !PT ;  /* 0x0000007000067812 */ /* 0x000fe400078ec0ff */
[----:B------:R-:W-:Y:S01]  /*2500*/  FSEL R8, RZ, -23, P0 ;  /* 0xc1b80000ff087808 */ /* 0x000fe20000000000 */
[----:B------:R-:W-:Y:S01]  /*2510*/  VIADD R0, R4, 0xc0cafb0d ;  /* 0xc0cafb0d04007836 */ /* 0x000fe20000000000 */
[----:B------:R-:W-:Y:S01]  /*2520*/  FSETP.GEU.AND P2, PT, R76, 1.175494350822287508e-38, PT ;  /* 0x008000004c00780b */ /* 0x000fe20003f4e000 */
[----:B------:R-:W-:-:S02]  /*2530*/  VIADD R9, R6, UR6 ;  /* 0x0000000606097c36 */ /* 0x000fc40008000000 */
[----:B------:R-:W-:Y:S01]  /*2540*/  FMUL R6, R76, 8388608 ;  /* 0x4b0000004c067820 */ /* 0x000fe20000400000 */
[C---:B------:R-:W-:Y:S01]  /*2550*/  FSETP.GEU.AND P3, PT, R75.reuse, 1.175494350822287508e-38, PT ;  /* 0x008000004b00780b */ /* 0x040fe20003f6e000 */
[----:B------:R-:W0:Y:S01]  /*2560*/  LDC R32, c[0x0][0x278] ;  /* 0x00009e00ff207b82 */ /* 0x000e220000000800 */
[----:B------:R-:W-:Y:S01]  /*2570*/  LOP3.LUT R13, R0, 0xff800000, RZ, 0xc0, !PT ;  /* 0xff800000000d7812 */ /* 0x000fe200078ec0ff */
[C---:B------:R-:W-:Y:S01]  /*2580*/  FMUL R0, R75.reuse, 8388608 ;  /* 0x4b0000004b007820 */ /* 0x040fe20000400000 */
[C---:B------:R-:W-:Y:S01]  /*2590*/  FSETP.GT.AND P5, PT, |R75|.reuse, 8.50705917302346158658e+37, PT ;  /* 0x7e8000004b00780b */ /* 0x040fe20003fa4200 */
[----:B------:R-:W-:Y:S01]  /*25a0*/  ULDC.64 UR4, c[0x0][0x270] ;  /* 0x00009c0000047ab9 */ /* 0x000fe20000000a00 */
[----:B------:R-:W-:Y:S01]  /*25b0*/  I2FP.F32.S32 R7, R13 ;  /* 0x0000000d00077245 */ /* 0x000fe20000201400 */
[----:B------:R-:W-:Y:S01]  /*25c0*/  IMAD.IADD R13, R4, 0x1, -R13 ;  /* 0x00000001040d7824 */ /* 0x000fe200078e0a0d */
[----:B------:R-:W-:Y:S01]  /*25d0*/  FSETP.GT.AND P0, PT, |R76|, 8.50705917302346158658e+37, PT ;  /* 0x7e8000004c00780b */ /* 0x000fe20003f04200 */
[----:B------:R-:W-:Y:S01]  /*25e0*/  UIMAD UR4, UR7, UR4, URZ ;  /* 0x00000004070472a4 */ /* 0x000fe2000f8e023f */
[----:B------:R-:W-:Y:S01]  /*25f0*/  FSETP.GEU.AND P6, PT, |R75|, 1.175494350822287508e-38, PT ;  /* 0x008000004b00780b */ /* 0x000fe20003fce200 */
[----:B------:R-:W-:Y:S01]  /*2600*/  FFMA.FTZ R8, R7, 1.1920928955078125e-07, R8 ;  /* 0x3400000007087823 */ /* 0x000fe20000010008 */
[----:B------:R-:W-:Y:S01]  /*2610*/  FMUL R7, R77, 8388608 ;  /* 0x4b0000004d077820 */ /* 0x000fe20000400000 */
[----:B------:R-:W-:Y:S01]  /*2620*/  FSEL R6, R6, R76, !P2 ;  /* 0x0000004c06067208 */ /* 0x000fe20005000000 */
[----:B------:R-:W-:Y:S01]  /*2630*/  FADD R13, R13, -1 ;  /* 0xbf8000000d0d7421 */ /* 0x000fe20000000000 */
[----:B------:R-:W-:Y:S01]  /*2640*/  FSEL R0, R0, R75, !P3 ;  /* 0x0000004b00007208 */ /* 0x000fe20005800000 */
[----:B------:R-:W-:Y:S01]  /*2650*/  USHF.L.U32 UR8, UR4, 0x1, URZ ;  /* 0x0000000104087899 */ /* 0x000fe2000800063f */
[----:B------:R-:W-:Y:S01]  /*2660*/  FSEL R7, R7, R77, !P1 ;  /* 0x0000004d07077208 */ /* 0x000fe20004800000 */
[----:B------:R-:W-:Y:S01]  /*2670*/  @P5 FMUL R75, R75, 0.25 ;  /* 0x3e8000004b4b5820 */ /* 0x000fe20000400000 */
[----:B------:R-:W-:Y:S01]  /*2680*/  FSEL R16, RZ, -23, P3 ;  /* 0xc1b80000ff107808 */ /* 0x000fe20001800000 */
[----:B------:R-:W-:Y:S01]  /*2690*/  @P5 FMUL R43, R43, 0.25 ;  /* 0x3e8000002b2b5820 */ /* 0x000fe20000400000 */
[----:B------:R-:W-:Y:S01]  /*26a0*/  FSETP.GEU.AND P3, PT, |R76|, 1.175494350822287508e-38, PT ;  /* 0x008000004c00780b */ /* 0x000fe20003f6e200 */
[----:B------:R-:W-:Y:S01]  /*26b0*/  VIADD R10, R7, 0xc0cafb0d ;  /* 0xc0cafb0d070a7836 */ /* 0x000fe20000000000 */
[----:B------:R-:W-:Y:S01]  /*26c0*/  IADD3 R12, R6, -0x3f3504f3, RZ ;  /* 0xc0cafb0d060c7810 */ /* 0x000fe20007ffe0ff */
[----:B------:R-:W-:Y:S01]  /*26d0*/  @P0 FMUL R76, R76, 0.25 ;  /* 0x3e8000004c4c0820 */ /* 0x000fe20000400000 */
[----:B------:R-:W-:Y:S01]  /*26e0*/  FSEL R11, RZ, -23, P2 ;  /* 0xc1b80000ff0b7808 */ /* 0x000fe20001000000 */
[----:B------:R-:W-:Y:S01]  /*26f0*/  @!P6 FMUL R75, R75, 16777216 ;  /* 0x4b8000004b4be820 */ /* 0x000fe20000400000 */
[----:B------:R-:W-:Y:S01]  /*2700*/  FSETP.GT.AND P2, PT, |R78|, 8.50705917302346158658e+37, PT ;  /* 0x7e8000004e00780b */ /* 0x000fe20003f44200 */
[----:B------:R-:W-:Y:S01]  /*2710*/  @P5 FMUL R42, R42, 0.25 ;  /* 0x3e8000002a2a5820 */ /* 0x000fe20000400000 */
[----:B------:R-:W-:Y:S01]  /*2720*/  LOP3.LUT R14, R10, 0xff800000, RZ, 0xc0, !PT ;  /* 0xff8000000a0e7812 */ /* 0x000fe200078ec0ff */
[----:B------:R-:W-:Y:S01]  /*2730*/  @P5 FMUL R47, R47, 0.25 ;  /* 0x3e8000002f2f5820 */ /* 0x000fe20000400000 */
[----:B------:R-:W-:Y:S01]  /*2740*/  LEA.HI R2, R2, R9, RZ, 0x1f ;  /* 0x0000000902027211 */ /* 0x000fe200078ff8ff */
[----:B------:R-:W-:Y:S01]  /*2750*/  @P5 FMUL R46, R46, 0.25 ;  /* 0x3e8000002e2e5820 */ /* 0x000fe20000400000 */
[----:B------:R-:W-:Y:S01]  /*2760*/  LOP3.LUT R15, R12, 0xff800000, RZ, 0xc0, !PT ;  /* 0xff8000000c0f7812 */ /* 0x000fe200078ec0ff */
[----:B------:R-:W-:Y:S01]  /*2770*/  @!P3 FMUL R76, R76, 16777216 ;  /* 0x4b8000004c4cb820 */ /* 0x000fe20000400000 */
[----:B------:R-:W-:Y:S01]  /*2780*/  FSEL R9, RZ, -23, P1 ;  /* 0xc1b80000ff097808 */ /* 0x000fe20000800000 */
[----:B------:R-:W1:Y:S01]  /*2790*/  MUFU.RCP R18, R75 ;  /* 0x0000004b00127308 */ /* 0x000e620000001000 */
[----:B------:R-:W-:Y:S01]  /*27a0*/  FSETP.GEU.AND P1, PT, |R78|, 1.175494350822287508e-38, PT ;  /* 0x008000004e00780b */ /* 0x000fe20003f2e200 */
[----:B------:R-:W-:Y:S01]  /*27b0*/  @!P6 FMUL R43, R43, 16777216 ;  /* 0x4b8000002b2be820 */ /* 0x000fe20000400000 */
[----:B------:R-:W-:Y:S01]  /*27c0*/  I2FP.F32.S32 R10, R14 ;  /* 0x0000000e000a7245 */ /* 0x000fe20000201400 */
[----:B------:R-:W-:Y:S01]  /*27d0*/  @!P6 FMUL R42, R42, 16777216 ;  /* 0x4b8000002a2ae820 */ /* 0x000fe20000400000 */
[----:B------:R-:W-:Y:S01]  /*27e0*/  I2FP.F32.S32 R12, R15 ;  /* 0x0000000f000c7245 */ /* 0x000fe20000201400 */
[----:B------:R-:W-:Y:S01]  /*27f0*/  @!P6 FMUL R47, R47, 16777216 ;  /* 0x4b8000002f2fe820 */ /* 0x000fe20000400000 */
[C---:B------:R-:W-:Y:S01]  /*2800*/  FSETP.GT.AND P5, PT, |R77|.reuse, 8.50705917302346158658e+37, PT ;  /* 0x7e8000004d00780b */ /* 0x040fe20003fa4200 */
[----:B------:R-:W-:Y:S01]  /*2810*/  FFMA.FTZ R9, R10, 1.1920928955078125e-07, R9 ;  /* 0x340000000a097823 */ /* 0x000fe20000010009 */
[----:B------:R-:W-:Y:S01]  /*2820*/  @!P6 FMUL R46, R46, 16777216 ;  /* 0x4b8000002e2ee820 */ /* 0x000fe20000400000 */
[----:B------:R-:W-:Y:S01]  /*2830*/  FFMA.FTZ R10, R12, 1.1920928955078125e-07, R11 ;  /* 0x340000000c0a7823 */ /* 0x000fe2000001000b */
[----:B------:R-:W-:Y:S01]  /*2840*/  VIADD R17, R0, 0xc0cafb0d ;  /* 0xc0cafb0d00117836 */ /* 0x000fe20000000000 */
[----:B------:R-:W2:Y:S01]  /*2850*/  MUFU.RCP R12, R76 ;  /* 0x0000004c000c7308 */ /* 0x000ea20000001000 */
[----:B------:R-:W-:Y:S01]  /*2860*/  FSETP.GEU.AND P6, PT, |R77|, 1.175494350822287508e-38, PT ;  /* 0x008000004d00780b */ /* 0x000fe20003fce200 */
[----:B------:R-:W-:Y:S01]  /*2870*/  @P2 FMUL R78, R78, 0.25 ;  /* 0x3e8000004e4e2820 */ /* 0x000fe20000400000 */
[----:B------:R-:W-:Y:S01]  /*2880*/  @P0 FMUL R41, R41, 0.25 ;  /* 0x3e80000029290820 */ /* 0x000fe20000400000 */
[----:B------:R-:W-:Y:S01]  /*2890*/  LOP3.LUT R17, R17, 0xff800000, RZ, 0xc0, !PT ;  /* 0xff80000011117812 */ /* 0x000fe200078ec0ff */
[----:B------:R-:W-:Y:S01]  /*28a0*/  @P0 FMUL R40, R40, 0.25 ;  /* 0x3e80000028280820 */ /* 0x000fe20000400000 */
[----:B------:R-:W-:Y:S01]  /*28b0*/  @!P1 FMUL R78, R78, 16777216 ;  /* 0x4b8000004e4e9820 */ /* 0x000fe20000400000 */
[----:B------:R-:W-:Y:S01]  /*28c0*/  @P0 FMUL R45, R45, 0.25 ;  /* 0x3e8000002d2d0820 */ /* 0x000fe20000400000 */
[----:B------:R-:W-:Y:S01]  /*28d0*/  @P0 FMUL R44, R44, 0.25 ;  /* 0x3e8000002c2c0820 */ /* 0x000fe20000400000 */
[----:B------:R-:W-:Y:S01]  /*28e0*/  I2FP.F32.S32 R19, R17 ;  /* 0x0000001100137245 */ /* 0x000fe20000201400 */
[----:B------:R-:W3:Y:S01]  /*28f0*/  MUFU.RCP R24, R78 ;  /* 0x0000004e00187308 */ /* 0x000ee20000001000 */
[----:B------:R-:W-:Y:S01]  /*2900*/  @P5 FMUL R77, R77, 0.25 ;  /* 0x3e8000004d4d5820 */ /* 0x000fe20000400000 */
[----:B------:R-:W-:Y:S01]  /*2910*/  @!P3 FMUL R41, R41, 16777216 ;  /* 0x4b8000002929b820 */ /* 0x000fe20000400000 */
[----:B------:R-:W-:Y:S01]  /*2920*/  @!P3 FMUL R40, R40, 16777216 ;  /* 0x4b8000002828b820 */ /* 0x000fe20000400000 */
[----:B------:R-:W-:Y:S01]  /*2930*/  @!P3 FMUL R45, R45, 16777216 ;  /* 0x4b8000002d2db820 */ /* 0x000fe20000400000 */
[----:B------:R-:W-:Y:S01]  /*2940*/  @!P3 FMUL R44, R44, 16777216 ;  /* 0x4b8000002c2cb820 */ /* 0x000fe20000400000 */
[----:B------:R-:W-:Y:S01]  /*2950*/  @!P6 FMUL R77, R77, 16777216 ;  /* 0x4b8000004d4de820 */ /* 0x000fe20000400000 */
[----:B------:R-:W-:Y:S01]  /*2960*/  FFMA.FTZ R11, R19, 1.1920928955078125e-07, R16 ;  /* 0x34000000130b7823 */ /* 0x000fe20000010010 */
[C---:B-1----:R-:W-:Y:S01]  /*2970*/  FMUL R16, R18.reuse, R43 ;  /* 0x0000002b12107220 */ /* 0x042fe20000400000 */
[C---:B------:R-:W-:Y:S01]  /*2980*/  FMUL R19, R18.reuse, R42 ;  /* 0x0000002a12137220 */ /* 0x040fe20000400000 */
[C---:B------:R-:W-:Y:S01]  /*2990*/  FMUL R21, R18.reuse, R47 ;  /* 0x0000002f12157220 */ /* 0x040fe20000400000 */
[----:B------:R-:W-:Y:S01]  /*29a0*/  FMUL R22, R18, R46 ;  /* 0x0000002e12167220 */ /* 0x000fe20000400000 */
[C---:B--2---:R-:W-:Y:S01]  /*29b0*/  FMUL R18, R12.reuse, R41 ;  /* 0x000000290c127220 */ /* 0x044fe20000400000 */
[C---:B------:R-:W-:Y:S01]  /*29c0*/  FMUL R20, R12.reuse, R40 ;  /* 0x000000280c147220 */ /* 0x040fe20000400000 */
[C---:B------:R-:W-:Y:S01]  /*29d0*/  FMUL R23, R12.reuse, R45 ;  /* 0x0000002d0c177220 */ /* 0x040fe20000400000 */
[----:B------:R-:W-:Y:S01]  /*29e0*/  FMUL R25, R12, R44 ;  /* 0x0000002c0c197220 */ /* 0x000fe20000400000 */
[----:B------:R-:W-:Y:S01]  /*29f0*/  @P2 FMUL R37, R37, 0.25 ;  /* 0x3e80000025252820 */ /* 0x000fe20000400000 */
[----:B------:R-:W-:Y:S01]  /*2a00*/  @P2 FMUL R49, R49, 0.25 ;  /* 0x3e80000031312820 */ /* 0x000fe20000400000 */
[----:B------:R-:W1:Y:S01]  /*2a10*/  MUFU.RCP R12, R77 ;  /* 0x0000004d000c7308 */ /* 0x000e620000001000 */
[----:B------:R-:W-:Y:S01]  /*2a20*/  @P2 FMUL R36, R36, 0.25 ;  /* 0x3e80000024242820 */ /* 0x000fe20000400000 */
[----:B------:R-:W-:Y:S01]  /*2a30*/  @P2 FMUL R48, R48, 0.25 ;  /* 0x3e80000030302820 */ /* 0x000fe20000400000 */
[----:B------:R-:W-:Y:S01]  /*2a40*/  @!P1 FMUL R37, R37, 16777216 ;  /* 0x4b80000025259820 */ /* 0x000fe20000400000 */
[----:B------:R-:W-:Y:S01]  /*2a50*/  @!P1 FMUL R49, R49, 16777216 ;  /* 0x4b80000031319820 */ /* 0x000fe20000400000 */
[----:B------:R-:W-:Y:S01]  /*2a60*/  @!P1 FMUL R36, R36, 16777216 ;  /* 0x4b80000024249820 */ /* 0x000fe20000400000 */
[----:B------:R-:W-:Y:S01]  /*2a70*/  @!P1 FMUL R48, R48, 16777216 ;  /* 0x4b80000030309820 */ /* 0x000fe20000400000 */
[C---:B---3--:R-:W-:Y:S01]  /*2a80*/  FMUL R27, R24.reuse, R37 ;  /* 0x00000025181b7220 */ /* 0x048fe20000400000 */
[----:B------:R-:W-:Y:S01]  /*2a90*/  FMUL R30, R24, R49 ;  /* 0x00000031181e7220 */ /* 0x000fe20000400000 */
[----:B------:R-:W-:Y:S01]  /*2aa0*/  @P5 FMUL R39, R39, 0.25 ;  /* 0x3e80000027275820 */ /* 0x000fe20000400000 */
[----:B------:R-:W-:Y:S01]  /*2ab0*/  @P5 FMUL R38, R38, 0.25 ;  /* 0x3e80000026265820 */ /* 0x000fe20000400000 */
[----:B------:R-:W-:Y:S01]  /*2ac0*/  @P5 FMUL R50, R50, 0.25 ;  /* 0x3e80000032325820 */ /* 0x000fe20000400000 */
[----:B------:R-:W-:Y:S01]  /*2ad0*/  @P5 FMUL R51, R51, 0.25 ;  /* 0x3e80000033335820 */ /* 0x000fe20000400000 */
[C---:B------:R-:W-:Y:S01]  /*2ae0*/  FMUL R28, R24.reuse, R36 ;  /* 0x00000024181c7220 */ /* 0x040fe20000400000 */
[----:B------:R-:W-:Y:S01]  /*2af0*/  FMUL R33, R24, R48 ;  /* 0x0000003018217220 */ /* 0x000fe20000400000 */
[----:B------:R-:W-:Y:S01]  /*2b00*/  @!P6 FMUL R39, R39, 16777216 ;  /* 0x4b8000002727e820 */ /* 0x000fe20000400000 */
[----:B------:R-:W-:Y:S01]  /*2b10*/  @!P6 FMUL R38, R38, 16777216 ;  /* 0x4b8000002626e820 */ /* 0x000fe20000400000 */
[----:B------:R-:W-:Y:S01]  /*2b20*/  @!P6 FMUL R50, R50, 16777216 ;  /* 0x4b8000003232e820 */ /* 0x000fe20000400000 */
[----:B------:R-:W-:Y:S01]  /*2b30*/  @!P6 FMUL R51, R51, 16777216 ;  /* 0x4b8000003333e820 */ /* 0x000fe20000400000 */
[----:B------:R-:W-:Y:S01]  /*2b40*/  F2FP.BF16.F32.PACK_AB R27, R27, R30 ;  /* 0x0000001e1b1b723e */ /* 0x000fe200000010ff */
[----:B------:R-:W-:Y:S01]  /*2b50*/  IMAD.MOV.U32 R30, RZ, RZ, 0x3dc6b27f ;  /* 0x3dc6b27fff1e7424 */ /* 0x000fe200078e00ff */
[----:B------:R-:W-:Y:S01]  /*2b60*/  IADD3 R14, R7, -R14, RZ ;  /* 0x8000000e070e7210 */ /* 0x000fe20007ffe0ff */
[----:B-1----:R-:W-:Y:S01]  /*2b70*/  FMUL R24, R12, R39 ;  /* 0x000000270c187220 */ /* 0x002fe20000400000 */
[----:B------:R-:W-:Y:S01]  /*2b80*/  F2FP.BF16.F32.PACK_AB R28, R28, R33 ;  /* 0x000000211c1c723e */ /* 0x000fe200000010ff */
[C---:B------:R-:W-:Y:S01]  /*2b90*/  FMUL R26, R12.reuse, R38 ;  /* 0x000000260c1a7220 */ /* 0x040fe20000400000 */
[C---:B------:R-:W-:Y:S01]  /*2ba0*/  FMUL R31, R12.reuse, R50 ;  /* 0x000000320c1f7220 */ /* 0x040fe20000400000 */
[----:B------:R-:W-:Y:S01]  /*2bb0*/  FMUL R29, R12, R51 ;  /* 0x000000330c1d7220 */ /* 0x000fe20000400000 */
[----:B------:R-:W-:Y:S01]  /*2bc0*/  FFMA.FTZ R12, R13, R30, -0.16845393180847167969 ;  /* 0xbe2c7f300d0c7423 */ /* 0x000fe2000001001e */
[----:B------:R-:W-:Y:S01]  /*2bd0*/  FADD R14, R14, -1 ;  /* 0xbf8000000e0e7421 */ /* 0x000fe20000000000 */
[----:B------:R-:W-:Y:S01]  /*2be0*/  F2FP.BF16.F32.PACK_AB R18, R18, R23 ;  /* 0x000000171212723e */ /* 0x000fe200000010ff */
[----:B------:R-:W-:Y:S01]  /*2bf0*/  STS [R5+UR6], R28 ;  /* 0x0000001c05007988 */ /* 0x000fe20008000806 */
[----:B------:R-:W-:Y:S01]  /*2c00*/  F2FP.BF16.F32.PACK_AB R19, R19, R22 ;  /* 0x000000161313723e */ /* 0x000fe200000010ff */
[----:B------:R-:W-:Y:S01]  /*2c10*/  FFMA.FTZ R12, R13, R12, 0.1716887056827545166 ;  /* 0x3e2fcf2a0d0c7423 */ /* 0x000fe2000001000c */
[----:B------:R-:W-:Y:S01]  /*2c20*/  F2FP.BF16.F32.PACK_AB R16, R16, R21 ;  /* 0x000000151010723e */ /* 0x000fe200000010ff */
[----:B------:R1:W-:Y:S01]  /*2c30*/  STS [R5+UR6+0x80], R27 ;  /* 0x0000801b05007988 */ /* 0x0003e20008000806 */
[----:B------:R-:W-:Y:S01]  /*2c40*/  LOP3.LUT R21, R5, 0x20, RZ, 0x3c, !PT ;  /* 0x0000002005157812 */ /* 0x000fe200078e3cff */
[----:B------:R-:W-:Y:S01]  /*2c50*/  FFMA.FTZ R12, R13, R12, -0.17900948226451873779 ;  /* 0xbe374e430d0c7423 */ /* 0x000fe2000001000c */
[C---:B------:R-:W-:Y:S01]  /*2c60*/  LOP3.LUT R23, R5.reuse, 0x40, RZ, 0x3c, !PT ;  /* 0x0000004005177812 */ /* 0x040fe200078e3cff */
[----:B------:R-:W-:Y:S01]  /*2c70*/  IMAD.IADD R15, R6, 0x1, -R15 ;  /* 0x00000001060f7824 */ /* 0x000fe200078e0a0f */
[----:B------:R-:W-:Y:S01]  /*2c80*/  LOP3.LUT R22, R5, 0x60, RZ, 0x3c, !PT ;  /* 0x0000006005167812 */ /* 0x000fe200078e3cff */
[C---:B------:R-:W-:Y:S01]  /*2c90*/  FFMA.FTZ R12, R13.reuse, R12, 0.20512372255325317383 ;  /* 0x3e520bf40d0c7423 */ /* 0x040fe2000001000c */
[----:B------:R-:W-:Y:S01]  /*2ca0*/  F2FP.BF16.F32.PACK_AB R26, R26, R31 ;  /* 0x0000001f1a1a723e */ /* 0x000fe200000010ff */
[----:B------:R-:W-:Y:S01]  /*2cb0*/  IMAD.IADD R17, R0, 0x1, -R17 ;  /* 0x0000000100117824 */ /* 0x000fe200078e0a11 */
[----:B------:R-:W-:Y:S01]  /*2cc0*/  F2FP.BF16.F32.PACK_AB R24, R24, R29 ;  /* 0x0000001d1818723e */ /* 0x000fe200000010ff */
[----:B-1----:R-:W-:Y:S01]  /*2cd0*/  FFMA.FTZ R5, R14, R30, -0.16845393180847167969 ;  /* 0xbe2c7f300e057423 */ /* 0x002fe2000001001e */
[----:B------:R-:W-:Y:S01]  /*2ce0*/  FFMA.FTZ R12, R13, R12, -0.24046532809734344482 ;  /* 0xbe763c8b0d0c7423 */ /* 0x000fe2000001000c */
[----:B------:R-:W-:Y:S01]  /*2cf0*/  F2FP.BF16.F32.PACK_AB R20, R20, R25 ;  /* 0x000000191414723e */ /* 0x000fe200000010ff */
[----:B------:R-:W-:Y:S01]  /*2d00*/  FADD R15, R15, -1 ;  /* 0xbf8000000f0f7421 */ /* 0x000fe20000000000 */
[C---:B------:R-:W-:Y:S01]  /*2d10*/  FFMA.FTZ R5, R14.reuse, R5, 0.1716887056827545166 ;  /* 0x3e2fcf2a0e057423 */ /* 0x040fe20000010005 */
[----:B------:R-:W-:Y:S01]  /*2d20*/  FFMA.FTZ R12, R13, R12, 0.28857114911079406738 ;  /* 0x3e93bf990d0c7423 */ /* 0x000fe2000001000c */
[----:B------:R-:W-:Y:S01]  /*2d30*/  STS [R21+UR6+0x800], R26 ;  /* 0x0008001a15007988 */ /* 0x000fe20008000806 */
[----:B------:R-:W-:Y:S01]  /*2d40*/  FADD R17, R17, -1 ;  /* 0xbf80000011117421 */ /* 0x000fe20000000000 */
[----:B------:R-:W-:Y:S01]  /*2d50*/  FFMA.FTZ R5, R14, R5, -0.17900948226451873779 ;  /* 0xbe374e430e057423 */ /* 0x000fe20000010005 */
[----:B------:R-:W-:Y:S01]  /*2d60*/  FFMA.FTZ R12, R13, R12, -0.36067417263984680176 ;  /* 0xbeb8aa490d0c7423 */ /* 0x000fe2000001000c */
[----:B------:R-:W-:Y:S01]  /*2d70*/  STS [R21+UR6+0x880], R24 ;  /* 0x0008801815007988 */ /* 0x000fe20008000806 */
[----:B0-----:R-:W-:-:S02]  /*2d80*/  IMAD R80, R80, R32, RZ ;  /* 0x0000002050507224 */ /* 0x001fc400078e02ff */
[----:B------:R-:W-:Y:S01]  /*2d90*/  FFMA.FTZ R5, R14, R5, 0.20512372255325317383 ;  /* 0x3e520bf40e057423 */ /* 0x000fe20000010005 */
[C---:B------:R-:W-:Y:S01]  /*2da0*/  FFMA.FTZ R12, R13.reuse, R12, 0.48089820146560668945 ;  /* 0x3ef6384a0d0c7423 */ /* 0x040fe2000001000c */
[----:B------:R-:W-:Y:S01]  /*2db0*/  STS [R23+UR6+0x1000], R20 ;  /* 0x0010001417007988 */ /* 0x000fe20008000806 */
[----:B------:R-:W-:Y:S01]  /*2dc0*/  ISETP.GE.U32.AND P0, PT, R4, 0x7f800000, PT ;  /* 0x7f8000000400780c */ /* 0x000fe20003f06070 */
[C---:B------:R-:W-:Y:S01]  /*2dd0*/  FFMA.FTZ R5, R14.reuse, R5, -0.24046532809734344482 ;  /* 0xbe763c8b0e057423 */ /* 0x040fe20000010005 */
[----:B------:R-:W-:Y:S01]  /*2de0*/  FFMA.FTZ R12, R13, R12, -0.72134751081466674805 ;  /* 0xbf38aa3b0d0c7423 */ /* 0x000fe2000001000c */
[----:B------:R0:W-:Y:S01]  /*2df0*/  STS [R23+UR6+0x1080], R18 ;  /* 0x0010801217007988 */ /* 0x0001e20008000806 */
[----:B------:R-:W-:Y:S01]  /*2e00*/  ISETP.GE.U32.AND P6, PT, R7, 0x7f800000, PT ;  /* 0x7f8000000700780c */ /* 0x000fe20003fc6070 */
[----:B------:R-:W-:Y:S01]  /*2e10*/  FFMA.FTZ R5, R14, R5, 0.28857114911079406738 ;  /* 0x3e93bf990e057423 */ /* 0x000fe20000010005 */
[C---:B------:R-:W-:Y:S01]  /*2e20*/  FMUL R12, R13.reuse, R12 ;  /* 0x0000000c0d0c7220 */ /* 0x040fe20000400000 */
[----:B------:R1:W-:Y:S01]  /*2e30*/  STS [R22+UR6+0x1880], R16 ;  /* 0x0018801016007988 */ /* 0x0003e20008000806 */
[----:B------:R-:W-:Y:S01]  /*2e40*/  ISETP.GE.U32.AND P3, PT, R6, 0x7f800000, PT ;  /* 0x7f8000000600780c */ /* 0x000fe20003f66070 */
[----:B------:R-:W-:Y:S01]  /*2e50*/  FFMA.FTZ R5, R14, R5, -0.36067417263984680176 ;  /* 0xbeb8aa490e057423 */ /* 0x000fe20000010005 */
[----:B------:R-:W-:Y:S01]  /*2e60*/  FMUL R12, R13, R12 ;  /* 0x0000000c0d0c7220 */ /* 0x000fe20000400000 */
[----:B------:R2:W-:Y:S01]  /*2e70*/  STS [R22+UR6+0x1800], R19 ;  /* 0x0018001316007988 */ /* 0x0005e20008000806 */
[----:B------:R-:W-:Y:S01]  /*2e80*/  FSETP.NEU.AND P2, PT, R4, RZ, PT ;  /* 0x000000ff0400720b */ /* 0x000fe20003f4d000 */
[-C--:B0-----:R-:W-:Y:S01]  /*2e90*/  FFMA.FTZ R18, R17, R30.reuse, -0.16845393180847167969 ;  /* 0xbe2c7f3011127423 */ /* 0x081fe2000001001e */
[C---:B------:R-:W-:Y:S01]  /*2ea0*/  FFMA.FTZ R5, R14.reuse, R5, 0.48089820146560668945 ;  /* 0x3ef6384a0e057423 */ /* 0x040fe20000010005 */
[----:B------:R-:W-:Y:S01]  /*2eb0*/  BAR.SYNC.DEFER_BLOCKING 0x0 ;  /* 0x0000000000007b1d */ /* 0x000fe20000010000 */
[----:B------:R-:W-:Y:S01]  /*2ec0*/  FFMA.FTZ R13, R13, 1.4426950216293334961, R12 ;  /* 0x3fb8aa3b0d0d7823 */ /* 0x000fe2000001000c */
[----:B-1----:R-:W-:Y:S01]  /*2ed0*/  FFMA.FTZ R16, R15, R30, -0.16845393180847167969 ;  /* 0xbe2c7f300f107423 */ /* 0x002fe2000001001e */
[----:B------:R-:W-:Y:S01]  /*2ee0*/  FFMA.FTZ R18, R17, R18, 0.1716887056827545166 ;  /* 0x3e2fcf2a11127423 */ /* 0x000fe20000010012 */
[----:B------:R-:W-:Y:S01]  /*2ef0*/  FFMA.FTZ R5, R14, R5, -0.72134751081466674805 ;  /* 0xbf38aa3b0e057423 */ /* 0x000fe20000010005 */
[----:B------:R-:W-:-:S02]  /*2f00*/  IMAD R12, R32, 0x8, R80 ;  /* 0x00000008200c7824 */ /* 0x000fc400078e0250 */
[----:B------:R-:W-:Y:S01]  /*2f10*/  FFMA.FTZ R16, R15, R16, 0.1716887056827545166 ;  /* 0x3e2fcf2a0f107423 */ /* 0x000fe20000010010 */
[----:B------:R-:W-:Y:S01]  /*2f20*/  FFMA.FTZ R18, R17, R18, -0.17900948226451873779 ;  /* 0xbe374e4311127423 */ /* 0x000fe20000010012 */
[----:B------:R-:W-:Y:S01]  /*2f30*/  FMUL R5, R14, R5 ;  /* 0x000000050e057220 */ /* 0x000fe20000400000 */
[----:B--2---:R-:W-:Y:S02]  /*2f40*/  IMAD R19, R32, 0x8, R12 ;  /* 0x0000000820137824 */ /* 0x004fe400078e020c */
[----:B------:R-:W-:Y:S01]  /*2f50*/  FFMA.FTZ R16, R15, R16, -0.17900948226451873779 ;  /* 0xbe374e430f107423 */ /* 0x000fe20000010010 */
[----:B------:R-:W-:Y:S01]  /*2f60*/  FFMA.FTZ R18, R17, R18, 0.20512372255325317383 ;  /* 0x3e520bf411127423 */ /* 0x000fe20000010012 */
[----:B------:R-:W-:Y:S01]  /*2f70*/  FMUL R5, R14, R5 ;  /* 0x000000050e057220 */ /* 0x000fe20000400000 */
[----:B------:R-:W-:Y:S01]  /*2f80*/  FADD R36, R8, R13 ;  /* 0x0000000d08247221 */ /* 0x000fe20000000000 */
[----:B------:R-:W-:Y:S01]  /*2f90*/  FFMA.FTZ R16, R15, R16, 0.20512372255325317383 ;  /* 0x3e520bf40f107423 */ /* 0x000fe20000010010 */
[----:B------:R-:W-:Y:S01]  /*2fa0*/  FFMA.FTZ R18, R17, R18, -0.24046532809734344482 ;  /* 0xbe763c8b11127423 */ /* 0x000fe20000010012 */
[----:B------:R-:W-:Y:S01]  /*2fb0*/  FFMA.FTZ R14, R14, 1.4426950216293334961, R5 ;  /* 0x3fb8aa3b0e0e7823 */ /* 0x000fe20000010005 */
[----:B------:R-:W-:Y:S01]  /*2fc0*/  LEA R20, R32, R19, 0x3 ;  /* 0x0000001320147211 */ /* 0x000fe200078e18ff */
[----:B------:R-:W-:Y:S01]  /*2fd0*/  FFMA.FTZ R16, R15, R16, -0.24046532809734344482 ;  /* 0xbe763c8b0f107423 */ /* 0x000fe20000010010 */
[----:B------:R-:W-:Y:S01]  /*2fe0*/  FFMA.FTZ R18, R17, R18, 0.28857114911079406738 ;  /* 0x3e93bf9911127423 */ /* 0x000fe20000010012 */
[----:B------:R-:W-:Y:S01]  /*2ff0*/  FADD R37, R9, R14 ;  /* 0x0000000e09257221 */ /* 0x000fe20000000000 */
[----:B------:R-:W-:-:S02]  /*3000*/  @P0 IMAD.MOV.U32 R5, RZ, RZ, 0x7f800000 ;  /* 0x7f800000ff050424 */ /* 0x000fc400078e00ff */
[----:B------:R-:W-:Y:S01]  /*3010*/  FFMA.FTZ R16, R15, R16, 0.28857114911079406738 ;  /* 0x3e93bf990f107423 */ /* 0x000fe20000010010 */
[----:B------:R-:W0:Y:S01]  /*3020*/  LDC.64 R8, c[0x0][0x228] ;  /* 0x00008a00ff087b82 */ /* 0x000e220000000a00 */
[----:B------:R-:W-:Y:S01]  /*3030*/  FFMA.FTZ R18, R17, R18, -0.36067417263984680176 ;  /* 0xbeb8aa4911127423 */ /* 0x000fe20000010012 */
[----:B------:R-:W-:Y:S02]  /*3040*/  IMAD R21, R32, 0x8, R20 ;  /* 0x0000000820157824 */ /* 0x000fe400078e0214 */
[----:B------:R-:W-:Y:S01]  /*3050*/  FFMA.FTZ R16, R15, R16, -0.36067417263984680176 ;  /* 0xbeb8aa490f107423 */ /* 0x000fe20000010010 */
[----:B------:R-:W-:Y:S01]  /*3060*/  @P0 FFMA.FTZ R36, R4, R5, +INF ;  /* 0x7f80000004240423 */ /* 0x000fe20000010005 */
[----:B------:R-:W-:Y:S01]  /*3070*/  FFMA.FTZ R18, R17, R18, 0.48089820146560668945 ;  /* 0x3ef6384a11127423 */ /* 0x000fe20000010012 */
[----:B------:R-:W-:Y:S01]  /*3080*/  @P6 MOV R4, 0x7f800000 ;  /* 0x7f80000000046802 */ /* 0x000fe20000000f00 */
[----:B------:R-:W-:Y:S01]  /*3090*/  FFMA.FTZ R16, R15, R16, 0.48089820146560668945 ;  /* 0x3ef6384a0f107423 */ /* 0x000fe20000010010 */
[----:B------:R-:W-:-:S02]  /*30a0*/  IMAD R22, R32, 0x8, R21 ;  /* 0x0000000820167824 */ /* 0x000fc400078e0215 */
[----:B------:R-:W-:Y:S01]  /*30b0*/  FFMA.FTZ R18, R17, R18, -0.72134751081466674805 ;  /* 0xbf38aa3b11127423 */ /* 0x000fe20000010012 */
[----:B------:R-:W1:Y:S01]  /*30c0*/  LDS R43, [R3+UR6] ;  /* 0x00000006032b7984 */ /* 0x000e620008000800 */
[----:B------:R-:W-:Y:S01]  /*30d0*/  FFMA.FTZ R16, R15, R16, -0.72134751081466674805 ;  /* 0xbf38aa3b0f107423 */ /* 0x000fe20000010010 */
[----:B------:R-:W-:Y:S02]  /*30e0*/  IMAD R23, R32, 0x8, R22 ;  /* 0x0000000820177824 */ /* 0x000fe400078e0216 */
[----:B------:R-:W-:Y:S01]  /*30f0*/  FMUL R18, R17, R18 ;  /* 0x0000001211127220 */ /* 0x000fe20000400000 */
[----:B------:R-:W2:Y:S01]  /*3100*/  LDS R45, [R3+UR6+0x100] ;  /* 0x00010006032d7984 */ /* 0x000ea20008000800 */
[----:B------:R-:W-:Y:S01]  /*3110*/  FMUL R16, R15, R16 ;  /* 0x000000100f107220 */ /* 0x000fe20000400000 */
[----:B------:R-:W-:Y:S01]  /*3120*/  ISETP.GE.U32.AND P5, PT, R0, 0x7f800000, PT ;  /* 0x7f8000000000780c */ /* 0x000fe20003fa6070 */
[----:B------:R-:W-:Y:S01]  /*3130*/  @P6 FFMA.FTZ R37, R7, R4, +INF ;  /* 0x7f80000007256423 */ /* 0x000fe20000010004 */
[----:B------:R-:W3:Y:S01]  /*3140*/  LDS R47, [R3+UR6+0x200] ;  /* 0x00020006032f7984 */ /* 0x000ee20008000800 */
[----:B------:R-:W-:Y:S01]  /*3150*/  FMUL R16, R15, R16 ;  /* 0x000000100f107220 */ /* 0x000fe20000400000 */
[----:B------:R-:W-:-:S02]  /*3160*/  IMAD R4, R81, UR5, RZ ;  /* 0x0000000551047c24 */ /* 0x000fc4000f8e02ff */
[----:B------:R-:W-:Y:S01]  /*3170*/  FMUL R18, R17, R18 ;  /* 0x0000001211127220 */ /* 0x000fe20000400000 */
[----:B------:R-:W4:Y:S01]  /*3180*/  LDS R49, [R3+UR6+0x300] ;  /* 0x0003000603317984 */ /* 0x000f220008000800 */
[----:B------:R-:W-:Y:S02]  /*3190*/  IMAD R24, R32, 0x8, R23 ;  /* 0x0000000820187824 */ /* 0x000fe400078e0217 */
[----:B------:R-:W-:Y:S01]  /*31a0*/  FFMA.FTZ R15, R15, 1.4426950216293334961, R16 ;  /* 0x3fb8aa3b0f0f7823 */ /* 0x000fe20000010010 */
[----:B------:R-:W-:Y:S01]  /*31b0*/  FSETP.NEU.AND P1, PT, R7, RZ, PT ;  /* 0x000000ff0700720b */ /* 0x000fe20003f2d000 */
[----:B------:R-:W5:Y:S01]  /*31c0*/  LDS R51, [R3+UR6+0x400] ;  /* 0x0004000603337984 */ /* 0x000f620008000800 */
[----:B------:R-:W-:Y:S02]  /*31d0*/  @P3 IMAD.MOV.U32 R7, RZ, RZ, 0x7f800000 ;  /* 0x7f800000ff073424 */ /* 0x000fe400078e00ff */
[----:B------:R-:W-:Y:S01]  /*31e0*/  FFMA.FTZ R18, R17, 1.4426950216293334961, R18 ;  /* 0x3fb8aa3b11127823 */ /* 0x000fe20000010012 */
[----:B------:R-:W-:Y:S01]  /*31f0*/  IMAD.SHL.U32 R5, R4, 0x2, RZ ;  /* 0x0000000204057824 */ /* 0x000fe200078e00ff */
[----:B------:R-:W5:Y:S01]  /*3200*/  LDS R53, [R3+UR6+0x500] ;  /* 0x0005000603357984 */ /* 0x000f620008000800 */
[----:B------:R-:W-:Y:S01]  /*3210*/  FADD R38, R10, R15 ;  /* 0x0000000f0a267221 */ /* 0x000fe20000000000 */
[----:B------:R-:W-:Y:S01]  /*3220*/  UIMAD.WIDE UR4, UR4, 0x2, URZ ;  /* 0x00000002040478a5 */ /* 0x000fe2000f8e023f */
[----:B------:R-:W-:Y:S01]  /*3230*/  LEA R25, R32, R24, 0x3 ;  /* 0x0000001820197211 */ /* 0x000fe200078e18ff */
[----:B------:R-:W5:Y:S01]  /*3240*/  LDS R55, [R3+UR6+0x600] ;  /* 0x0006000603377984 */ /* 0x000f620008000800 */
[----:B------:R-:W-:Y:S01]  /*3250*/  @P3 FFMA.FTZ R38, R6, R7, +INF ;  /* 0x7f80000006263423 */ /* 0x000fe20000010007 */
[----:B------:R-:W-:Y:S01]  /*3260*/  IMAD.HI R4, R4, 0x2, RZ ;  /* 0x0000000204047827 */ /* 0x000fe200078e02ff */
[----:B0-----:R-:W-:Y:S01]  /*3270*/  IADD3 R34, P3, P6, R5, UR8, R8 ;  /* 0x0000000805227c10 */ /* 0x001fe2000fe7e008 */
[----:B------:R-:W0:Y:S02]  /*3280*/  LDS R61, [R3+UR6+0x700] ;  /* 0x00070006033d7984 */ /* 0x000e240008000800 */
[----:B------:R-:W-:Y:S01]  /*3290*/  FADD R39, R11, R18 ;  /* 0x000000120b277221 */ /* 0x000fe20000000000 */
[----:B------:R-:W-:Y:S01]  /*32a0*/  @P5 MOV R11, 0x7f800000 ;  /* 0x7f800000000b5802 */ /* 0x000fe20000000f00 */
[----:B------:R-:W-:Y:S01]  /*32b0*/  IMAD R27, R32, 0x8, R25 ;  /* 0x00000008201b7824 */ /* 0x000fe200078e0219 */
[----:B------:R-:W-:Y:S01]  /*32c0*/  FSETP.NEU.AND P0, PT, R6, RZ, PT ;  /* 0x000000ff0600720b */ /* 0x000fe20003f0d000 */
[----:B------:R-:W-:Y:S01]  /*32d0*/  ULDC UR4, c[0x0][0x27c] ;  /* 0x00009f0000047ab9 */ /* 0x000fe20000000800 */
[----:B------:R-:W-:Y:S01]  /*32e0*/  IADD3.X R42, R4, UR5, R9, P3, P6 ;  /* 0x00000005042a7c10 */ /* 0x000fe20009fec409 */
[----:B------:R-:W-:Y:S01]  /*32f0*/  IMAD R29, R32, 0x8, R27 ;  /* 0x00000008201d7824 */ /* 0x000fe200078e021b */
[-C--:B------:R-:W-:Y:S01]  /*3300*/  LEA R6, P6, R12, R34.reuse, 0x1 ;  /* 0x000000220c067211 */ /* 0x080fe200078c08ff */
[----:B------:R-:W-:Y:S01]  /*3310*/  @P5 FFMA.FTZ R39, R0, R11, +INF ;  /* 0x7f80000000275423 */ /* 0x000fe2000001000b */
[-C--:B------:R-:W-:Y:S01]  /*3320*/  LEA R4, P3, R80, R34.reuse, 0x1 ;  /* 0x0000002250047211 */ /* 0x080fe200078608ff */
[----:B------:R-:W-:Y:S01]  /*3330*/  IMAD R31, R32, 0x8, R29 ;  /* 0x00000008201f7824 */ /* 0x000fe200078e021d */
[----:B------:R-:W-:Y:S01]  /*3340*/  LEA R8, P5, R19, R34, 0x1 ;  /* 0x0000002213087211 */ /* 0x000fe200078a08ff */
[----:B------:R-:W-:Y:S01]  /*3350*/  UIMAD UR4, UR7, UR4, URZ ;  /* 0x00000004070472a4 */ /* 0x000fe2000f8e023f */
[----:B------:R-:W-:Y:S01]  /*3360*/  LEA.HI.X.SX32 R7, R12, R42, 0x1, P6 ;  /* 0x0000002a0c077211 */ /* 0x000fe200030f0eff */
[----:B------:R-:W-:Y:S01]  /*3370*/  IMAD R33, R32, 0x8, R31 ;  /* 0x0000000820217824 */ /* 0x000fe200078e021f */
[----:B------:R-:W-:Y:S01]  /*3380*/  LEA R12, P6, R21, R34, 0x1 ;  /* 0x00000022150c7211 */ /* 0x000fe200078c08ff */
[----:B------:R-:W-:Y:S01]  /*3390*/  USHF.L.U32 UR7, UR4, 0x2, URZ ;  /* 0x0000000204077899 */ /* 0x000fe2000800063f */
[----:B------:R-:W-:Y:S01]  /*33a0*/  LEA.HI.X.SX32 R5, R80, R42, 0x1, P3 ;  /* 0x0000002a50057211 */ /* 0x000fe200018f0eff */
[----:B------:R-:W-:Y:S01]  /*33b0*/  IMAD R35, R32, 0x8, R33 ;  /* 0x0000000820237824 */ /* 0x000fe200078e0221 */
[----:B------:R-:W-:Y:S01]  /*33c0*/  LEA R10, P3, R20, R34, 0x1 ;  /* 0x00000022140a7211 */ /* 0x000fe200078608ff */
[----:B------:R-:W-:Y:S01]  /*33d0*/  UIMAD.WIDE UR4, UR4, 0x4, URZ ;  /* 0x00000004040478a5 */ /* 0x000fe2000f8e023f */
[----:B------:R-:W-:Y:S01]  /*33e0*/  LEA.HI.X.SX32 R9, R19, R42, 0x1, P5 ;  /* 0x0000002a13097211 */ /* 0x000fe200028f0eff */
[----:B------:R-:W-:Y:S01]  /*33f0*/  IMAD R40, R32, 0x8, R35 ;  /* 0x0000000820287824 */ /* 0x000fe200078e0223 */
[----:B------:R-:W-:Y:S01]  /*3400*/  LEA R14, P5, R22, R34, 0x1 ;  /* 0x00000022160e7211 */ /* 0x000fe200078a08ff */
[----:B-1----:R1:W-:Y:S01]  /*3410*/  STG.E.U16 desc[UR10][R4.64], R43 ;  /* 0x0000002b04007986 */ /* 0x0023e2000c10150a */
[----:B------:R-:W-:Y:S01]  /*3420*/  LEA.HI.X.SX32 R13, R21, R42, 0x1, P6 ;  /* 0x0000002a150d7211 */ /* 0x000fe200030f0eff */
[----:B------:R-:W-:Y:S01]  /*3430*/  IMAD R41, R32, 0x8, R40 ;  /* 0x0000000820297824 */ /* 0x000fe200078e0228 */
[----:B------:R-:W-:Y:S01]  /*3440*/  LEA R18, P6, R24, R34, 0x1 ;  /* 0x0000002218127211 */ /* 0x000fe200078c08ff */
[----:B--2---:R2:W-:Y:S01]  /*3450*/  STG.E.U16 desc[UR10][R6.64], R45 ;  /* 0x0000002d06007986 */ /* 0x0045e2000c10150a */
[----:B------:R-:W-:-:S02]  /*3460*/  LEA.HI.X.SX32 R11, R20, R42, 0x1, P3 ;  /* 0x0000002a140b7211 */ /* 0x000fc400018f0eff */
[----:B------:R-:W-:Y:S01]  /*3470*/  LEA R16, P3, R23, R34, 0x1 ;  /* 0x0000002217107211 */ /* 0x000fe200078608ff */
[----:B---3--:R-:W-:Y:S01]  /*3480*/  STG.E.U16 desc[UR10][R8.64], R47 ;  /* 0x0000002f08007986 */ /* 0x008fe2000c10150a */
[----:B------:R-:W-:Y:S02]  /*3490*/  LEA.HI.X.SX32 R15, R22, R42, 0x1, P5 ;  /* 0x0000002a160f7211 */ /* 0x000fe400028f0eff */
[----:B------:R-:W-:Y:S01]  /*34a0*/  LEA R20, P5, R25, R34, 0x1 ;  /* 0x0000002219147211 */ /* 0x000fe200078a08ff */
[----:B----4-:R3:W-:Y:S01]  /*34b0*/  STG.E.U16 desc[UR10][R10.64], R49 ;  /* 0x000000310a007986 */ /* 0x0107e2000c10150a */
[----:B------:R-:W-:Y:S01]  /*34c0*/  LEA.HI.X.SX32 R19, R24, R42, 0x1, P6 ;  /* 0x0000002a18137211 */ /* 0x000fe200030f0eff */
[----:B-1----:R-:W-:Y:S01]  /*34d0*/  IMAD.SHL.U32 R5, R81, 0x4, RZ ;  /* 0x0000000451057824 */ /* 0x002fe200078e00ff */
[----:B------:R-:W-:Y:S01]  /*34e0*/  LEA R24, P6, R29, R34, 0x1 ;  /* 0x000000221d187211 */ /* 0x000fe200078c08ff */
[----:B-----5:R1:W-:Y:S01]  /*34f0*/  STG.E.U16 desc[UR10][R12.64], R51 ;  /* 0x000000330c007986 */ /* 0x0203e2000c10150a */
[----:B------:R-:W-:Y:S01]  /*3500*/  LEA.HI.X.SX32 R17, R23, R42, 0x1, P3 ;  /* 0x0000002a17117211 */ /* 0x000fe200018f0eff */
[----:B--2---:R-:W2:Y:S01]  /*3510*/  LDC.64 R6, c[0x0][0x230] ;  /* 0x00008c00ff067b82 */ /* 0x004ea20000000a00 */
[----:B------:R-:W-:Y:S01]  /*3520*/  LEA R22, P3, R27, R34, 0x1 ;  /* 0x000000221b167211 */ /* 0x000fe200078608ff */
[----:B------:R4:W-:Y:S01]  /*3530*/  STG.E.U16 desc[UR10][R14.64], R53 ;  /* 0x000000350e007986 */ /* 0x0009e2000c10150a */
[----:B------:R-:W-:-:S02]  /*3540*/  LEA.HI.X.SX32 R21, R25, R42, 0x1, P5 ;  /* 0x0000002a19157211 */ /* 0x000fc400028f0eff */
[----:B------:R-:W-:Y:S01]  /*3550*/  LEA R26, P5, R31, R34, 0x1 ;  /* 0x000000221f1a7211 */ /* 0x000fe200078a08ff */
[----:B------:R-:W-:Y:S01]  /*3560*/  STG.E.U16 desc[UR10][R16.64], R55 ;  /* 0x0000003710007986 */ /* 0x000fe2000c10150a */
[----:B------:R-:W-:Y:S02]  /*3570*/  LEA.HI.X.SX32 R25, R29, R42, 0x1, P6 ;  /* 0x0000002a1d197211 */ /* 0x000fe400030f0eff */
[----:B------:R-:W-:Y:S01]  /*3580*/  LEA R30, P6, R35, R34, 0x1 ;  /* 0x00000022231e7211 */ /* 0x000fe200078c08ff */
[----:B0-----:R-:W-:Y:S01]  /*3590*/  STG.E.U16 desc[UR10][R18.64], R61 ;  /* 0x0000003d12007986 */ /* 0x001fe2000c10150a */
[-C--:B------:R-:W-:Y:S02]  /*35a0*/  LEA.HI.X.SX32 R23, R27, R42.reuse, 0x1, P3 ;  /* 0x0000002a1b177211 */ /* 0x080fe400018f0eff */
[----:B------:R-:W-:Y:S02]  /*35b0*/  LEA.HI.X.SX32 R27, R31, R42, 0x1, P5 ;  /* 0x0000002a1f1b7211 */ /* 0x000fe400028f0eff */
[----:B------:R-:W-:-:S02]  /*35c0*/  LEA R28, P3, R33, R34, 0x1 ;  /* 0x00000022211c7211 */ /* 0x000fc400078608ff */
[----:B------:R-:W-:Y:S02]  /*35d0*/  LEA.HI.X.SX32 R31, R35, R42, 0x1, P6 ;  /* 0x0000002a231f7211 */ /* 0x000fe400030f0eff */
[----:B------:R-:W-:Y:S02]  /*35e0*/  FSETP.NEU.AND P6, PT, R0, RZ, PT ;  /* 0x000000ff0000720b */ /* 0x000fe40003fcd000 */
[----:B------:R-:W-:Y:S02]  /*35f0*/  PRMT R0, R43, 0x7632, R0 ;  /* 0x000076322b007816 */ /* 0x000fe40000000000 */
[----:B---3--:R-:W-:Y:S02]  /*3600*/  PRMT R11, R45, 0x7632, R11 ;  /* 0x000076322d0b7816 */ /* 0x008fe4000000000b */
[----:B------:R-:W-:Y:S01]  /*3610*/  LEA R32, P5, R40, R34, 0x1 ;  /* 0x0000002228207211 */ /* 0x000fe200078a08ff */
[----:B------:R0:W-:Y:S01]  /*3620*/  STG.E.U16 desc[UR10][R20.64], R0 ;  /* 0x0000000014007986 */ /* 0x0001e2000c10150a */
[----:B------:R-:W-:-:S02]  /*3630*/  LEA.HI.X.SX32 R29, R33, R42, 0x1, P3 ;  /* 0x0000002a211d7211 */ /* 0x000fc400018f0eff */
[----:B------:R-:W-:Y:S01]  /*3640*/  PRMT R3, R47, 0x7632, R3 ;  /* 0x000076322f037816 */ /* 0x000fe20000000003 */
[----:B------:R3:W-:Y:S01]  /*3650*/  STG.E.U16 desc[UR10][R22.64], R11 ;  /* 0x0000000b16007986 */ /* 0x0007e2000c10150a */
[----:B------:R-:W-:Y:S02]  /*3660*/  LEA R34, P3, R41, R34, 0x1 ;  /* 0x0000002229227211 */ /* 0x000fe400078608ff */
[----:B-1----:R-:W-:Y:S01]  /*3670*/  PRMT R13, R49, 0x7632, R13 ;  /* 0x00007632310d7816 */ /* 0x002fe2000000000d */
[----:B------:R3:W-:Y:S01]  /*3680*/  STG.E.U16 desc[UR10][R24.64], R3 ;  /* 0x0000000318007986 */ /* 0x0007e2000c10150a */
[----:B------:R-:W-:Y:S02]  /*3690*/  PRMT R51, R51, 0x7632, R51 ;  /* 0x0000763233337816 */ /* 0x000fe40000000033 */
[----:B----4-:R-:W-:Y:S01]  /*36a0*/  PRMT R15, R53, 0x7632, R15 ;  /* 0x00007632350f7816 */ /* 0x010fe2000000000f */
[----:B------:R3:W-:Y:S01]  /*36b0*/  STG.E.U16 desc[UR10][R26.64], R13 ;  /* 0x0000000d1a007986 */ /* 0x0007e2000c10150a */
[-C--:B------:R-:W-:Y:S01]  /*36c0*/  LEA.HI.X.SX32 R33, R40, R42.reuse, 0x1, P5 ;  /* 0x0000002a28217211 */ /* 0x080fe200028f0eff */
[----:B0-----:R-:W-:Y:S01]  /*36d0*/  IMAD.HI R0, R81, 0x4, RZ ;  /* 0x0000000451007827 */ /* 0x001fe200078e02ff */
[----:B------:R-:W-:Y:S01]  /*36e0*/  PRMT R16, R55, 0x7632, R16 ;  /* 0x0000763237107816 */ /* 0x000fe20000000010 */
[----:B------:R3:W-:Y:S01]  /*36f0*/  STG.E.U16 desc[UR10][R28.64], R51 ;  /* 0x000000331c007986 */ /* 0x0007e2000c10150a */
[----:B------:R-:W-:-:S02]  /*3700*/  LEA.HI.X.SX32 R35, R41, R42, 0x1, P3 ;  /* 0x0000002a29237211 */ /* 0x000fc400018f0eff */
[----:B------:R-:W-:Y:S01]  /*3710*/  PRMT R17, R61, 0x7632, R17 ;  /* 0x000076323d117816 */ /* 0x000fe20000000011 */
[----:B------:R3:W-:Y:S01]  /*3720*/  STG.E.U16 desc[UR10][R30.64], R15 ;  /* 0x0000000f1e007986 */ /* 0x0007e2000c10150a */
[----:B------:R-:W-:Y:S02]  /*3730*/  FSEL R36, R36, -INF , P2 ;  /* 0xff80000024247808 */ /* 0x000fe40001000000 */
[----:B------:R-:W-:Y:S01]  /*3740*/  FSEL R37, R37, -INF , P1 ;  /* 0xff80000025257808 */ /* 0x000fe20000800000 */
[----:B------:R3:W-:Y:S01]  /*3750*/  STG.E.U16 desc[UR10][R32.64], R16 ;  /* 0x0000001020007986 */ /* 0x0007e2000c10150a */
[----:B------:R-:W-:Y:S01]  /*3760*/  FSEL R38, R38, -INF , P0 ;  /* 0xff80000026267808 */ /* 0x000fe20000000000 */
[----:B------:R-:W-:Y:S01]  /*3770*/  FFMA R36, R36, 0.69314718246459960938, R59 ;  /* 0x3f31721824247823 */ /* 0x000fe2000000003b */
[----:B------:R-:W-:Y:S01]  /*3780*/  FSEL R39, R39, -INF , P6 ;  /* 0xff80000027277808 */ /* 0x000fe20003000000 */
[----:B------:R3:W-:Y:S01]  /*3790*/  STG.E.U16 desc[UR10][R34.64], R17 ;  /* 0x0000001122007986 */ /* 0x0007e2000c10150a */
[----:B------:R-:W-:Y:S01]  /*37a0*/  FFMA R37, R37, 0.69314718246459960938, R58 ;  /* 0x3f31721825257823 */ /* 0x000fe2000000003a */
[----:B------:R-:W-:Y:S01]  /*37b0*/  FFMA R38, R38, 0.69314718246459960938, R57 ;  /* 0x3f31721826267823 */ /* 0x000fe20000000039 */
[----:B------:R-:W-:Y:S01]  /*37c0*/  LEA R82, R82, UR6, 0x2 ;  /* 0x0000000652527c11 */ /* 0x000fe2000f8e10ff */
[----:B------:R-:W-:Y:S01]  /*37d0*/  FFMA R39, R39, 0.69314718246459960938, R56 ;  /* 0x3f31721827277823 */ /* 0x000fe20000000038 */
[----:B------:R-:W-:Y:S01]  /*37e0*/  BAR.SYNC.DEFER_BLOCKING 0x0 ;  /* 0x0000000000007b1d */ /* 0x000fe20000010000 */
[----:B--2---:R-:W-:-:S04]  /*37f0*/  IADD3 R4, P0, P1, R5, UR7, R6 ;  /* 0x0000000705047c10 */ /* 0x004fc8000f91e006 */
[----:B------:R-:W-:Y:S01]  /*3800*/  IADD3.X R5, R0, UR5, R7, P0, P1 ;  /* 0x0000000500057c10 */ /* 0x000fe200087e2407 */
[----:B------:R3:W-:Y:S02]  /*3810*/  STS.128 [R82], R36 ;  /* 0x0000002452007388 */ /* 0x0007e40000000c00 */
[----:B------:R-:W-:Y:S06]  /*3820*/  BAR.SYNC.DEFER_BLOCKING 0x0 ;  /* 0x0000000000007b1d */ /* 0x000fec0000010000 */
[----:B------:R-:W-:Y:S05]  /*3830*/  @P4 EXIT ;  /* 0x000000000000494d */ /* 0x000fea0003800000 */
[----:B---3--:R-:W0:Y:S04]  /*3840*/  LDS R3, [R2] ;  /* 0x0000000002037984 */ /* 0x008e280000000800 */
[----:B0-----:R-:W-:Y:S01]  /*3850*/  STG.E desc[UR10][R4.64], R3 ;  /* 0x0000000304007986 */ /* 0x001fe2000c10190a */
[----:B------:R-:W-:Y:S05]  /*3860*/  EXIT ;  /* 0x000000000000794d */ /* 0x000fea0003800000 */
.L_x_2:
[----:B------:R-:W-:-:S00]  /*3870*/  BRA `(.L_x_2) ;  /* 0xfffffffc00fc7947 */ /* 0x000fc0000383ffff */
[----:B------:R-:W-:-:S00]  /*3880*/  NOP ;  /* 0x0000000000007918 */ /* 0x000fc00000000000 */
[----:B------:R-:W-:-:S00]  /*3890*/  NOP ;  /* 0x0000000000007918 */ /* 0x000fc00000000000 */
[----:B------:R-:W-:-:S00]  /*38a0*/  NOP ;  /* 0x0000000000007918 */ /* 0x000fc00000000000 */
[----:B------:R-:W-:-:S00]  /*38b0*/  NOP ;  /* 0x0000000000007918 */ /* 0x000fc00000000000 */
[----:B------:R-:W-:-:S00]  /*38c0*/  NOP ;  /* 0x0000000000007918 */ /* 0x000fc00000000000 */
[----:B------:R-:W-:-:S00]  /*38d0*/  NOP ;  /* 0x0000000000007918 */ /* 0x000fc00000000000 */
[----:B------:R-:W-:-:S00]  /*38e0*/  NOP ;  /* 0x0000000000007918 */ /* 0x000fc00000000000 */
[----:B------:R-:W-:-:S00]  /*38f0*/  NOP ;  /* 0x0000000000007918 */ /* 0x000fc00000000000 */
.L_x_3:


//--------------------- .nv.global.init           --------------------------
	.section	.nv.global.init,"aw",@progbits
.nv.global.init:
	.type		_$_str,@object
	.size		_$_str,(.L_0 - _$_str)
_$_str:
        /*0000*/ 	.byte	0x5f, 0x5f, 0x43, 0x55, 0x44, 0x41, 0x5f, 0x46, 0x54, 0x5a, 0x00
.L_0:


//--------------------- .nv.shared.attn_fwd       --------------------------
	.section	.nv.shared.attn_fwd,"aw",@nobits
	.sectionflags	@""
	.align	16
	.zero		1024


//--------------------- .nv.shared.reserved.0     --------------------------
	.section	.nv.shared.reserved.0,"aw",@nobits
	.weak		__nv_reservedSMEM_offset_0_alias
	.size		__nv_reservedSMEM_offset_0_alias, 0, 0
	.other		__nv_reservedSMEM_offset_0_alias,@"STO_CUDA_RESERVED_SHARED STV_DEFAULT"
__nv_reservedSMEM_offset_0_alias:
	.zero		0


//--------------------- .nv.constant0.attn_fwd    --------------------------
	.section	.nv.constant0.attn_fwd,"a",@progbits
	.sectionflags	@""
	.align	4
.nv.constant0.attn_fwd:
	.zero		664


//--------------------- SYMBOLS --------------------------

	.type		.nv.reservedSmem.offset0,@object
	.size		.nv.reservedSmem.offset0,0x4
